//
// Generated by NVIDIA NVVM Compiler
//
// Compiler Build ID: CL-36424714
// Cuda compilation tools, release 13.0, V13.0.88
// Based on NVVM 20.0.0
//

.version 9.0
.target sm_100
.address_size 64

	// .globl	_ZN2br4cuda10mask_floatEPKiPffii
.func  (.param .b64 func_retval0) __internal_accurate_pow
(
	.param .b64 __internal_accurate_pow_param_0,
	.param .b64 __internal_accurate_pow_param_1
)
;

.visible .entry _ZN2br4cuda10mask_floatEPKiPffii(
	.param .u64 .ptr .align 1 _ZN2br4cuda10mask_floatEPKiPffii_param_0,
	.param .u64 .ptr .align 1 _ZN2br4cuda10mask_floatEPKiPffii_param_1,
	.param .f32 _ZN2br4cuda10mask_floatEPKiPffii_param_2,
	.param .u32 _ZN2br4cuda10mask_floatEPKiPffii_param_3,
	.param .u32 _ZN2br4cuda10mask_floatEPKiPffii_param_4
)
{
	.reg .pred 	%p<14>;
	.reg .b32 	%r<43>;
	.reg .b32 	%f<2>;
	.reg .b64 	%rd<25>;

	ld.param.u64 	%rd6, [_ZN2br4cuda10mask_floatEPKiPffii_param_0];
	ld.param.u64 	%rd7, [_ZN2br4cuda10mask_floatEPKiPffii_param_1];
	ld.param.f32 	%f1, [_ZN2br4cuda10mask_floatEPKiPffii_param_2];
	ld.param.u32 	%r23, [_ZN2br4cuda10mask_floatEPKiPffii_param_3];
	ld.param.u32 	%r22, [_ZN2br4cuda10mask_floatEPKiPffii_param_4];
	mov.u32 	%r24, %ctaid.x;
	mov.u32 	%r25, %ntid.x;
	mov.u32 	%r26, %tid.x;
	mad.lo.s32 	%r1, %r24, %r25, %r26;
	mul.lo.s32 	%r27, %r22, %r23;
	setp.ge.s32 	%p1, %r1, %r27;
	@%p1 bra 	$L__BB0_17;
	cvta.to.global.u64 	%rd1, %rd7;
	rem.s32 	%r2, %r1, %r22;
	sub.s32 	%r3, %r1, %r2;
	mul.lo.s32 	%r4, %r3, %r22;
	mul.wide.s32 	%rd8, %r4, 4;
	add.s64 	%rd2, %rd1, %rd8;
	setp.lt.s32 	%p2, %r22, 1;
	@%p2 bra 	$L__BB0_13;
	mul.lo.s32 	%r5, %r2, %r22;
	and.b32  	%r6, %r22, 7;
	setp.lt.u32 	%p3, %r22, 8;
	mov.b32 	%r37, 0;
	@%p3 bra 	$L__BB0_5;
	and.b32  	%r37, %r22, 2147483640;
	neg.s32 	%r41, %r37;
	add.s64 	%rd10, %rd8, %rd1;
	add.s64 	%rd3, %rd10, 16;
	mov.u32 	%r40, %r5;
$L__BB0_4:
	.pragma "nounroll";
	mul.wide.s32 	%rd11, %r40, 4;
	add.s64 	%rd12, %rd3, %rd11;
	st.global.f32 	[%rd12+-16], %f1;
	st.global.f32 	[%rd12+-12], %f1;
	st.global.f32 	[%rd12+-8], %f1;
	st.global.f32 	[%rd12+-4], %f1;
	st.global.f32 	[%rd12], %f1;
	st.global.f32 	[%rd12+4], %f1;
	st.global.f32 	[%rd12+8], %f1;
	st.global.f32 	[%rd12+12], %f1;
	add.s32 	%r41, %r41, 8;
	add.s32 	%r40, %r40, 8;
	setp.eq.s32 	%p4, %r41, 0;
	@%p4 bra 	$L__BB0_5;
	bra.uni 	$L__BB0_4;
$L__BB0_5:
	setp.eq.s32 	%p5, %r6, 0;
	@%p5 bra 	$L__BB0_13;
	and.b32  	%r10, %r22, 3;
	setp.lt.u32 	%p6, %r6, 4;
	@%p6 bra 	$L__BB0_8;
	add.s32 	%r29, %r37, %r5;
	mul.wide.s32 	%rd13, %r29, 4;
	add.s64 	%rd14, %rd2, %rd13;
	st.global.f32 	[%rd14], %f1;
	st.global.f32 	[%rd14+4], %f1;
	st.global.f32 	[%rd14+8], %f1;
	st.global.f32 	[%rd14+12], %f1;
	add.s32 	%r37, %r37, 4;
$L__BB0_8:
	setp.eq.s32 	%p7, %r10, 0;
	@%p7 bra 	$L__BB0_13;
	setp.eq.s32 	%p8, %r10, 1;
	@%p8 bra 	$L__BB0_11;
	add.s32 	%r30, %r37, %r5;
	mul.wide.s32 	%rd15, %r30, 4;
	add.s64 	%rd16, %rd2, %rd15;
	st.global.f32 	[%rd16], %f1;
	st.global.f32 	[%rd16+4], %f1;
	add.s32 	%r37, %r37, 2;
$L__BB0_11:
	and.b32  	%r31, %r22, 1;
	setp.eq.b32 	%p9, %r31, 1;
	not.pred 	%p10, %p9;
	@%p10 bra 	$L__BB0_13;
	add.s32 	%r32, %r37, %r5;
	mul.wide.s32 	%rd17, %r32, 4;
	add.s64 	%rd18, %rd2, %rd17;
	st.global.f32 	[%rd18], %f1;
$L__BB0_13:
	setp.lt.s32 	%p11, %r2, 0;
	@%p11 bra 	$L__BB0_17;
	mul.lo.s32 	%r15, %r2, %r22;
	cvta.to.global.u64 	%rd4, %rd6;
	cvt.s64.s32 	%rd5, %r3;
	mov.b32 	%r42, 0;
$L__BB0_15:
	cvt.u64.u32 	%rd19, %r42;
	add.s64 	%rd20, %rd19, %rd5;
	shl.b64 	%rd21, %rd20, 2;
	add.s64 	%rd22, %rd4, %rd21;
	ld.global.u32 	%r34, [%rd22];
	setp.eq.s32 	%p12, %r34, 0;
	@%p12 bra 	$L__BB0_17;
	add.s32 	%r35, %r42, %r15;
	mul.wide.s32 	%rd23, %r35, 4;
	add.s64 	%rd24, %rd2, %rd23;
	mov.b32 	%r36, 0;
	st.global.u32 	[%rd24], %r36;
	add.s32 	%r21, %r42, 1;
	setp.ne.s32 	%p13, %r42, %r2;
	mov.u32 	%r42, %r21;
	@%p13 bra 	$L__BB0_15;
$L__BB0_17:
	ret;

}
	// .globl	_ZN2br4cuda11alibi_floatEPffii
.visible .entry _ZN2br4cuda11alibi_floatEPffii(
	.param .u64 .ptr .align 1 _ZN2br4cuda11alibi_floatEPffii_param_0,
	.param .f32 _ZN2br4cuda11alibi_floatEPffii_param_1,
	.param .u32 _ZN2br4cuda11alibi_floatEPffii_param_2,
	.param .u32 _ZN2br4cuda11alibi_floatEPffii_param_3
)
{
	.reg .pred 	%p<20>;
	.reg .b32 	%r<29>;
	.reg .b32 	%f<4>;
	.reg .b64 	%rd<7>;
	.reg .b64 	%fd<23>;

	ld.param.u64 	%rd2, [_ZN2br4cuda11alibi_floatEPffii_param_0];
	ld.param.f32 	%f1, [_ZN2br4cuda11alibi_floatEPffii_param_1];
	ld.param.u32 	%r6, [_ZN2br4cuda11alibi_floatEPffii_param_2];
	ld.param.u32 	%r5, [_ZN2br4cuda11alibi_floatEPffii_param_3];
	mov.u32 	%r7, %ctaid.x;
	mov.u32 	%r8, %ntid.x;
	mov.u32 	%r9, %tid.x;
	mad.lo.s32 	%r1, %r7, %r8, %r9;
	mul.lo.s32 	%r10, %r5, %r6;
	setp.ge.s32 	%p4, %r1, %r10;
	@%p4 bra 	$L__BB1_9;
	div.s32 	%r11, %r1, %r5;
	add.s32 	%r2, %r11, 1;
	cvt.rn.f64.s32 	%fd1, %r2;
	cvt.f64.f32 	%fd2, %f1;
	{
	.reg .b32 %temp; 
	mov.b64 	{%temp, %r3}, %fd2;
	}
	{
	.reg .b32 %temp; 
	mov.b64 	{%temp, %r4}, %fd1;
	}
	shr.u32 	%r12, %r4, 20;
	and.b32  	%r13, %r12, 2047;
	add.s32 	%r14, %r13, -1012;
	mov.b64 	%rd3, %fd1;
	shl.b64 	%rd1, %rd3, %r14;
	setp.eq.s64 	%p19, %rd1, -9223372036854775808;
	abs.f64 	%fd3, %fd2;
	{ // callseq 0, 0
	.param .b64 param0;
	st.param.f64 	[param0], %fd3;
	.param .b64 param1;
	st.param.f64 	[param1], %fd1;
	.param .b64 retval0;
	call.uni (retval0), 
	__internal_accurate_pow, 
	(
	param0, 
	param1
	);
	ld.param.f64 	%fd10, [retval0];
	} // callseq 0
	setp.lt.s32 	%p6, %r3, 0;
	neg.f64 	%fd12, %fd10;
	selp.f64 	%fd13, %fd12, %fd10, %p19;
	selp.f64 	%fd22, %fd13, %fd10, %p6;
	setp.neu.f32 	%p7, %f1, 0f00000000;
	@%p7 bra 	$L__BB1_3;
	setp.eq.s64 	%p8, %rd1, -9223372036854775808;
	abs.f64 	%fd14, %fd1;
	setp.neu.f64 	%p9, %fd14, 0d3FE0000000000000;
	and.pred  	%p19, %p9, %p8;
	selp.b32 	%r15, %r3, 0, %p19;
	setp.lt.s32 	%p10, %r4, 0;
	or.b32  	%r16, %r15, 2146435072;
	selp.b32 	%r17, %r16, %r15, %p10;
	mov.b32 	%r18, 0;
	mov.b64 	%fd22, {%r18, %r17};
$L__BB1_3:
	add.f64 	%fd15, %fd2, %fd1;
	{
	.reg .b32 %temp; 
	mov.b64 	{%temp, %r19}, %fd15;
	}
	and.b32  	%r20, %r19, 2146435072;
	setp.ne.s32 	%p11, %r20, 2146435072;
	@%p11 bra 	$L__BB1_8;
	setp.num.f32 	%p12, %f1, %f1;
	@%p12 bra 	$L__BB1_6;
	add.rn.f64 	%fd22, %fd2, %fd1;
	bra.uni 	$L__BB1_8;
$L__BB1_6:
	setp.neu.f64 	%p13, %fd3, 0d7FF0000000000000;
	@%p13 bra 	$L__BB1_8;
	setp.lt.s32 	%p14, %r3, 0;
	setp.lt.s32 	%p15, %r4, 0;
	selp.b32 	%r21, 0, 2146435072, %p15;
	and.b32  	%r22, %r4, 2147483647;
	setp.ne.s32 	%p16, %r22, 1071644672;
	or.b32  	%r23, %r21, -2147483648;
	selp.b32 	%r24, %r23, %r21, %p16;
	selp.b32 	%r25, %r24, %r21, %p19;
	selp.b32 	%r26, %r25, %r21, %p14;
	mov.b32 	%r27, 0;
	mov.b64 	%fd22, {%r27, %r26};
$L__BB1_8:
	setp.eq.f32 	%p17, %f1, 0f3F800000;
	setp.eq.s32 	%p18, %r2, 0;
	cvt.rn.f32.f64 	%f2, %fd22;
	rem.s32 	%r28, %r1, %r5;
	cvt.rn.f64.s32 	%fd16, %r28;
	cvt.f64.f32 	%fd17, %f2;
	selp.f64 	%fd18, 0d3FF0000000000000, %fd17, %p18;
	selp.f64 	%fd19, 0d3FF0000000000000, %fd18, %p17;
	mul.f64 	%fd20, %fd19, %fd16;
	cvt.rn.f32.f64 	%f3, %fd20;
	cvta.to.global.u64 	%rd4, %rd2;
	mul.wide.s32 	%rd5, %r1, 4;
	add.s64 	%rd6, %rd4, %rd5;
	st.global.f32 	[%rd6], %f3;
$L__BB1_9:
	ret;

}
	// .globl	_ZN2br4cuda11rsqrt_floatEPKfPfif
.visible .entry _ZN2br4cuda11rsqrt_floatEPKfPfif(
	.param .u64 .ptr .align 1 _ZN2br4cuda11rsqrt_floatEPKfPfif_param_0,
	.param .u64 .ptr .align 1 _ZN2br4cuda11rsqrt_floatEPKfPfif_param_1,
	.param .u32 _ZN2br4cuda11rsqrt_floatEPKfPfif_param_2,
	.param .f32 _ZN2br4cuda11rsqrt_floatEPKfPfif_param_3
)
{
	.reg .pred 	%p<2>;
	.reg .b32 	%r<6>;
	.reg .b32 	%f<5>;
	.reg .b64 	%rd<8>;
	.reg .b64 	%fd<4>;

	ld.param.u64 	%rd1, [_ZN2br4cuda11rsqrt_floatEPKfPfif_param_0];
	ld.param.u64 	%rd2, [_ZN2br4cuda11rsqrt_floatEPKfPfif_param_1];
	ld.param.u32 	%r2, [_ZN2br4cuda11rsqrt_floatEPKfPfif_param_2];
	ld.param.f32 	%f1, [_ZN2br4cuda11rsqrt_floatEPKfPfif_param_3];
	mov.u32 	%r3, %ctaid.x;
	mov.u32 	%r4, %ntid.x;
	mov.u32 	%r5, %tid.x;
	mad.lo.s32 	%r1, %r3, %r4, %r5;
	setp.ge.s32 	%p1, %r1, %r2;
	@%p1 bra 	$L__BB2_2;
	cvta.to.global.u64 	%rd3, %rd1;
	cvta.to.global.u64 	%rd4, %rd2;
	mul.wide.s32 	%rd5, %r1, 4;
	add.s64 	%rd6, %rd3, %rd5;
	ld.global.f32 	%f2, [%rd6];
	fma.rn.f32 	%f3, %f2, %f2, %f1;
	cvt.f64.f32 	%fd1, %f3;
	rcp.rn.f64 	%fd2, %fd1;
	sqrt.rn.f64 	%fd3, %fd2;
	cvt.rn.f32.f64 	%f4, %fd3;
	add.s64 	%rd7, %rd4, %rd5;
	st.global.f32 	[%rd7], %f4;
$L__BB2_2:
	ret;

}
	// .globl	_ZN2br4cuda18rotary_embed_floatEPKfS2_PKiPfiiii
.visible .entry _ZN2br4cuda18rotary_embed_floatEPKfS2_PKiPfiiii(
	.param .u64 .ptr .align 1 _ZN2br4cuda18rotary_embed_floatEPKfS2_PKiPfiiii_param_0,
	.param .u64 .ptr .align 1 _ZN2br4cuda18rotary_embed_floatEPKfS2_PKiPfiiii_param_1,
	.param .u64 .ptr .align 1 _ZN2br4cuda18rotary_embed_floatEPKfS2_PKiPfiiii_param_2,
	.param .u64 .ptr .align 1 _ZN2br4cuda18rotary_embed_floatEPKfS2_PKiPfiiii_param_3,
	.param .u32 _ZN2br4cuda18rotary_embed_floatEPKfS2_PKiPfiiii_param_4,
	.param .u32 _ZN2br4cuda18rotary_embed_floatEPKfS2_PKiPfiiii_param_5,
	.param .u32 _ZN2br4cuda18rotary_embed_floatEPKfS2_PKiPfiiii_param_6,
	.param .u32 _ZN2br4cuda18rotary_embed_floatEPKfS2_PKiPfiiii_param_7
)
{
	.reg .pred 	%p<10>;
	.reg .b32 	%r<57>;
	.reg .b32 	%f<78>;
	.reg .b64 	%rd<61>;

	ld.param.u64 	%rd9, [_ZN2br4cuda18rotary_embed_floatEPKfS2_PKiPfiiii_param_0];
	ld.param.u64 	%rd10, [_ZN2br4cuda18rotary_embed_floatEPKfS2_PKiPfiiii_param_1];
	ld.param.u64 	%rd11, [_ZN2br4cuda18rotary_embed_floatEPKfS2_PKiPfiiii_param_2];
	ld.param.u64 	%rd12, [_ZN2br4cuda18rotary_embed_floatEPKfS2_PKiPfiiii_param_3];
	ld.param.u32 	%r20, [_ZN2br4cuda18rotary_embed_floatEPKfS2_PKiPfiiii_param_4];
	ld.param.u32 	%r17, [_ZN2br4cuda18rotary_embed_floatEPKfS2_PKiPfiiii_param_5];
	ld.param.u32 	%r18, [_ZN2br4cuda18rotary_embed_floatEPKfS2_PKiPfiiii_param_6];
	ld.param.u32 	%r19, [_ZN2br4cuda18rotary_embed_floatEPKfS2_PKiPfiiii_param_7];
	mov.u32 	%r21, %ctaid.x;
	mov.u32 	%r22, %ntid.x;
	mov.u32 	%r23, %tid.x;
	mad.lo.s32 	%r1, %r21, %r22, %r23;
	mul.lo.s32 	%r24, %r17, %r20;
	mul.lo.s32 	%r25, %r24, %r18;
	setp.ge.s32 	%p1, %r1, %r25;
	@%p1 bra 	$L__BB3_10;
	cvta.to.global.u64 	%rd13, %rd10;
	cvta.to.global.u64 	%rd14, %rd11;
	cvta.to.global.u64 	%rd1, %rd9;
	cvta.to.global.u64 	%rd2, %rd12;
	mul.lo.s32 	%r2, %r19, %r1;
	mul.wide.s32 	%rd60, %r2, 4;
	add.s64 	%rd3, %rd1, %rd60;
	add.s64 	%rd4, %rd2, %rd60;
	mul.lo.s32 	%r26, %r18, %r17;
	div.s32 	%r27, %r1, %r26;
	rem.s32 	%r28, %r1, %r18;
	mad.lo.s32 	%r29, %r27, %r18, %r28;
	mul.wide.s32 	%rd16, %r29, 4;
	add.s64 	%rd17, %rd14, %rd16;
	ld.global.u32 	%r30, [%rd17];
	setp.gt.s32 	%p2, %r30, 0;
	mul.lo.s32 	%r31, %r19, %r28;
	shl.b32 	%r32, %r31, 1;
	selp.b32 	%r33, %r32, 0, %p2;
	mul.wide.s32 	%rd18, %r33, 4;
	add.s64 	%rd5, %rd13, %rd18;
	shr.u32 	%r34, %r19, 31;
	add.s32 	%r35, %r19, %r34;
	shr.s32 	%r3, %r35, 1;
	setp.lt.s32 	%p3, %r19, 2;
	@%p3 bra 	$L__BB3_10;
	add.s32 	%r37, %r3, -1;
	setp.lt.u32 	%p4, %r37, 3;
	mov.b32 	%r56, 0;
	@%p4 bra 	$L__BB3_5;
	and.b32  	%r39, %r3, 1073741820;
	neg.s32 	%r54, %r39;
	shl.b32 	%r52, %r3, 1;
	mov.b32 	%r53, 4;
	mul.wide.u32 	%rd20, %r3, 4;
$L__BB3_4:
	.pragma "nounroll";
	and.b32  	%r56, %r3, 1073741820;
	add.s64 	%rd19, %rd1, %rd60;
	ld.global.f32 	%f1, [%rd19];
	add.s64 	%rd21, %rd19, 12;
	add.s64 	%rd22, %rd21, %rd20;
	ld.global.f32 	%f2, [%rd22+-12];
	add.s32 	%r40, %r53, -4;
	mul.wide.u32 	%rd23, %r40, 4;
	add.s64 	%rd24, %rd5, %rd23;
	ld.global.f32 	%f3, [%rd24];
	mul.f32 	%f4, %f1, %f3;
	ld.global.f32 	%f5, [%rd24+4];
	mul.f32 	%f6, %f2, %f5;
	sub.f32 	%f7, %f4, %f6;
	add.s64 	%rd25, %rd2, %rd60;
	st.global.f32 	[%rd25], %f7;
	mul.wide.u32 	%rd26, %r52, 4;
	add.s64 	%rd27, %rd5, %rd26;
	ld.global.f32 	%f8, [%rd27];
	ld.global.f32 	%f9, [%rd27+4];
	mul.f32 	%f10, %f1, %f9;
	fma.rn.f32 	%f11, %f2, %f8, %f10;
	add.s64 	%rd28, %rd25, %rd20;
	st.global.f32 	[%rd28], %f11;
	ld.global.f32 	%f12, [%rd19+4];
	ld.global.f32 	%f13, [%rd22+-8];
	ld.global.f32 	%f14, [%rd24+8];
	mul.f32 	%f15, %f12, %f14;
	ld.global.f32 	%f16, [%rd24+12];
	mul.f32 	%f17, %f13, %f16;
	sub.f32 	%f18, %f15, %f17;
	st.global.f32 	[%rd25+4], %f18;
	add.s32 	%r41, %r52, 2;
	mul.wide.u32 	%rd29, %r41, 4;
	add.s64 	%rd30, %rd5, %rd29;
	ld.global.f32 	%f19, [%rd30];
	ld.global.f32 	%f20, [%rd30+4];
	mul.f32 	%f21, %f12, %f20;
	fma.rn.f32 	%f22, %f13, %f19, %f21;
	st.global.f32 	[%rd28+4], %f22;
	ld.global.f32 	%f23, [%rd19+8];
	ld.global.f32 	%f24, [%rd22+-4];
	ld.global.f32 	%f25, [%rd24+16];
	mul.f32 	%f26, %f23, %f25;
	ld.global.f32 	%f27, [%rd24+20];
	mul.f32 	%f28, %f24, %f27;
	sub.f32 	%f29, %f26, %f28;
	st.global.f32 	[%rd25+8], %f29;
	add.s32 	%r42, %r52, 4;
	mul.wide.u32 	%rd31, %r42, 4;
	add.s64 	%rd32, %rd5, %rd31;
	ld.global.f32 	%f30, [%rd32];
	ld.global.f32 	%f31, [%rd32+4];
	mul.f32 	%f32, %f23, %f31;
	fma.rn.f32 	%f33, %f24, %f30, %f32;
	st.global.f32 	[%rd28+8], %f33;
	ld.global.f32 	%f34, [%rd19+12];
	ld.global.f32 	%f35, [%rd22];
	ld.global.f32 	%f36, [%rd24+24];
	mul.f32 	%f37, %f34, %f36;
	ld.global.f32 	%f38, [%rd24+28];
	mul.f32 	%f39, %f35, %f38;
	sub.f32 	%f40, %f37, %f39;
	st.global.f32 	[%rd25+12], %f40;
	add.s32 	%r43, %r52, 6;
	mul.wide.u32 	%rd33, %r43, 4;
	add.s64 	%rd34, %rd5, %rd33;
	ld.global.f32 	%f41, [%rd34];
	ld.global.f32 	%f42, [%rd34+4];
	mul.f32 	%f43, %f34, %f42;
	fma.rn.f32 	%f44, %f35, %f41, %f43;
	st.global.f32 	[%rd28+12], %f44;
	add.s32 	%r54, %r54, 4;
	add.s32 	%r53, %r53, 8;
	add.s32 	%r52, %r52, 8;
	add.s64 	%rd60, %rd60, 16;
	setp.ne.s32 	%p5, %r54, 0;
	@%p5 bra 	$L__BB3_4;
$L__BB3_5:
	and.b32  	%r14, %r3, 3;
	setp.eq.s32 	%p6, %r14, 0;
	@%p6 bra 	$L__BB3_10;
	setp.eq.s32 	%p7, %r14, 1;
	@%p7 bra 	$L__BB3_8;
	add.s32 	%r44, %r56, %r3;
	mul.wide.u32 	%rd35, %r56, 4;
	add.s64 	%rd36, %rd3, %rd35;
	ld.global.f32 	%f45, [%rd36];
	mul.wide.u32 	%rd37, %r44, 4;
	add.s64 	%rd38, %rd3, %rd37;
	ld.global.f32 	%f46, [%rd38];
	shl.b32 	%r45, %r56, 1;
	mul.wide.u32 	%rd39, %r45, 4;
	add.s64 	%rd40, %rd5, %rd39;
	ld.global.f32 	%f47, [%rd40];
	mul.f32 	%f48, %f45, %f47;
	ld.global.f32 	%f49, [%rd40+4];
	mul.f32 	%f50, %f46, %f49;
	sub.f32 	%f51, %f48, %f50;
	add.s64 	%rd41, %rd4, %rd35;
	st.global.f32 	[%rd41], %f51;
	shl.b32 	%r46, %r44, 1;
	mul.wide.u32 	%rd42, %r46, 4;
	add.s64 	%rd43, %rd5, %rd42;
	ld.global.f32 	%f52, [%rd43];
	ld.global.f32 	%f53, [%rd43+4];
	mul.f32 	%f54, %f45, %f53;
	fma.rn.f32 	%f55, %f46, %f52, %f54;
	add.s64 	%rd44, %rd4, %rd37;
	st.global.f32 	[%rd44], %f55;
	ld.global.f32 	%f56, [%rd36+4];
	mul.wide.u32 	%rd45, %r3, 4;
	add.s64 	%rd46, %rd36, %rd45;
	ld.global.f32 	%f57, [%rd46+4];
	ld.global.f32 	%f58, [%rd40+8];
	mul.f32 	%f59, %f56, %f58;
	ld.global.f32 	%f60, [%rd40+12];
	mul.f32 	%f61, %f57, %f60;
	sub.f32 	%f62, %f59, %f61;
	st.global.f32 	[%rd41+4], %f62;
	add.s32 	%r47, %r46, 2;
	mul.wide.u32 	%rd47, %r47, 4;
	add.s64 	%rd48, %rd5, %rd47;
	ld.global.f32 	%f63, [%rd48];
	ld.global.f32 	%f64, [%rd48+4];
	mul.f32 	%f65, %f56, %f64;
	fma.rn.f32 	%f66, %f57, %f63, %f65;
	add.s64 	%rd49, %rd41, %rd45;
	st.global.f32 	[%rd49+4], %f66;
	add.s32 	%r56, %r56, 2;
$L__BB3_8:
	and.b32  	%r48, %r3, 1;
	setp.eq.b32 	%p8, %r48, 1;
	not.pred 	%p9, %p8;
	@%p9 bra 	$L__BB3_10;
	add.s32 	%r49, %r56, %r3;
	mul.wide.u32 	%rd50, %r56, 4;
	add.s64 	%rd51, %rd3, %rd50;
	ld.global.f32 	%f67, [%rd51];
	mul.wide.u32 	%rd52, %r49, 4;
	add.s64 	%rd53, %rd3, %rd52;
	ld.global.f32 	%f68, [%rd53];
	shl.b32 	%r50, %r56, 1;
	mul.wide.u32 	%rd54, %r50, 4;
	add.s64 	%rd55, %rd5, %rd54;
	ld.global.f32 	%f69, [%rd55];
	mul.f32 	%f70, %f67, %f69;
	ld.global.f32 	%f71, [%rd55+4];
	mul.f32 	%f72, %f68, %f71;
	sub.f32 	%f73, %f70, %f72;
	add.s64 	%rd56, %rd4, %rd50;
	st.global.f32 	[%rd56], %f73;
	shl.b32 	%r51, %r49, 1;
	mul.wide.u32 	%rd57, %r51, 4;
	add.s64 	%rd58, %rd5, %rd57;
	ld.global.f32 	%f74, [%rd58];
	ld.global.f32 	%f75, [%rd58+4];
	mul.f32 	%f76, %f67, %f75;
	fma.rn.f32 	%f77, %f68, %f74, %f76;
	add.s64 	%rd59, %rd4, %rd52;
	st.global.f32 	[%rd59], %f77;
$L__BB3_10:
	ret;

}
	// .globl	_ZN2br4cuda18silu_product_floatEPKfS2_Pfi
.visible .entry _ZN2br4cuda18silu_product_floatEPKfS2_Pfi(
	.param .u64 .ptr .align 1 _ZN2br4cuda18silu_product_floatEPKfS2_Pfi_param_0,
	.param .u64 .ptr .align 1 _ZN2br4cuda18silu_product_floatEPKfS2_Pfi_param_1,
	.param .u64 .ptr .align 1 _ZN2br4cuda18silu_product_floatEPKfS2_Pfi_param_2,
	.param .u32 _ZN2br4cuda18silu_product_floatEPKfS2_Pfi_param_3
)
{
	.reg .pred 	%p<2>;
	.reg .b32 	%r<6>;
	.reg .b32 	%f<8>;
	.reg .b64 	%rd<11>;

	ld.param.u64 	%rd1, [_ZN2br4cuda18silu_product_floatEPKfS2_Pfi_param_0];
	ld.param.u64 	%rd2, [_ZN2br4cuda18silu_product_floatEPKfS2_Pfi_param_1];
	ld.param.u64 	%rd3, [_ZN2br4cuda18silu_product_floatEPKfS2_Pfi_param_2];
	ld.param.u32 	%r2, [_ZN2br4cuda18silu_product_floatEPKfS2_Pfi_param_3];
	mov.u32 	%r3, %ctaid.x;
	mov.u32 	%r4, %ntid.x;
	mov.u32 	%r5, %tid.x;
	mad.lo.s32 	%r1, %r3, %r4, %r5;
	setp.ge.s32 	%p1, %r1, %r2;
	@%p1 bra 	$L__BB4_2;
	cvta.to.global.u64 	%rd4, %rd1;
	cvta.to.global.u64 	%rd5, %rd2;
	cvta.to.global.u64 	%rd6, %rd3;
	mul.wide.s32 	%rd7, %r1, 4;
	add.s64 	%rd8, %rd4, %rd7;
	ld.global.f32 	%f1, [%rd8];
	add.s64 	%rd9, %rd5, %rd7;
	ld.global.f32 	%f2, [%rd9];
	mul.f32 	%f3, %f1, 0fBFB8AA3B;
	ex2.approx.f32 	%f4, %f3;
	add.f32 	%f5, %f4, 0f3F800000;
	div.rn.f32 	%f6, %f1, %f5;
	mul.f32 	%f7, %f2, %f6;
	add.s64 	%rd10, %rd6, %rd7;
	st.global.f32 	[%rd10], %f7;
$L__BB4_2:
	ret;

}
.func  (.param .b64 func_retval0) __internal_accurate_pow(
	.param .b64 __internal_accurate_pow_param_0,
	.param .b64 __internal_accurate_pow_param_1
)
{
	.reg .pred 	%p<8>;
	.reg .b32 	%r<49>;
	.reg .b32 	%f<3>;
	.reg .b64 	%fd<109>;

	ld.param.f64 	%fd10, [__internal_accurate_pow_param_0];
	ld.param.f64 	%fd11, [__internal_accurate_pow_param_1];
	{
	.reg .b32 %temp; 
	mov.b64 	{%temp, %r46}, %fd10;
	}
	{
	.reg .b32 %temp; 
	mov.b64 	{%r45, %temp}, %fd10;
	}
	shr.u32 	%r47, %r46, 20;
	setp.gt.u32 	%p1, %r46, 1048575;
	@%p1 bra 	$L__BB5_2;
	mul.f64 	%fd12, %fd10, 0d4350000000000000;
	{
	.reg .b32 %temp; 
	mov.b64 	{%temp, %r46}, %fd12;
	}
	{
	.reg .b32 %temp; 
	mov.b64 	{%r45, %temp}, %fd12;
	}
	shr.u32 	%r16, %r46, 20;
	add.s32 	%r47, %r16, -54;
$L__BB5_2:
	add.s32 	%r48, %r47, -1023;
	and.b32  	%r17, %r46, -2146435073;
	or.b32  	%r18, %r17, 1072693248;
	mov.b64 	%fd107, {%r45, %r18};
	setp.lt.u32 	%p2, %r18, 1073127583;
	@%p2 bra 	$L__BB5_4;
	{
	.reg .b32 %temp; 
	mov.b64 	{%r19, %temp}, %fd107;
	}
	{
	.reg .b32 %temp; 
	mov.b64 	{%temp, %r20}, %fd107;
	}
	add.s32 	%r21, %r20, -1048576;
	mov.b64 	%fd107, {%r19, %r21};
	add.s32 	%r48, %r47, -1022;
$L__BB5_4:
	add.f64 	%fd13, %fd107, 0dBFF0000000000000;
	add.f64 	%fd14, %fd107, 0d3FF0000000000000;
	rcp.approx.ftz.f64 	%fd15, %fd14;
	neg.f64 	%fd16, %fd14;
	fma.rn.f64 	%fd17, %fd16, %fd15, 0d3FF0000000000000;
	fma.rn.f64 	%fd18, %fd17, %fd17, %fd17;
	fma.rn.f64 	%fd19, %fd18, %fd15, %fd15;
	mul.f64 	%fd20, %fd13, %fd19;
	fma.rn.f64 	%fd21, %fd13, %fd19, %fd20;
	mul.f64 	%fd22, %fd21, %fd21;
	fma.rn.f64 	%fd23, %fd22, 0d3EB0F5FF7D2CAFE2, 0d3ED0F5D241AD3B5A;
	fma.rn.f64 	%fd24, %fd23, %fd22, 0d3EF3B20A75488A3F;
	fma.rn.f64 	%fd25, %fd24, %fd22, 0d3F1745CDE4FAECD5;
	fma.rn.f64 	%fd26, %fd25, %fd22, 0d3F3C71C7258A578B;
	fma.rn.f64 	%fd27, %fd26, %fd22, 0d3F6249249242B910;
	fma.rn.f64 	%fd28, %fd27, %fd22, 0d3F89999999999DFB;
	sub.f64 	%fd29, %fd13, %fd21;
	add.f64 	%fd30, %fd29, %fd29;
	neg.f64 	%fd31, %fd21;
	fma.rn.f64 	%fd32, %fd31, %fd13, %fd30;
	mul.f64 	%fd33, %fd19, %fd32;
	fma.rn.f64 	%fd34, %fd22, %fd28, 0d3FB5555555555555;
	mov.f64 	%fd35, 0d3FB5555555555555;
	sub.f64 	%fd36, %fd35, %fd34;
	fma.rn.f64 	%fd37, %fd22, %fd28, %fd36;
	add.f64 	%fd38, %fd37, 0dBC46A4CB00B9E7B0;
	add.f64 	%fd39, %fd34, %fd38;
	sub.f64 	%fd40, %fd34, %fd39;
	add.f64 	%fd41, %fd38, %fd40;
	mul.rn.f64 	%fd42, %fd21, %fd21;
	neg.f64 	%fd43, %fd42;
	fma.rn.f64 	%fd44, %fd21, %fd21, %fd43;
	{
	.reg .b32 %temp; 
	mov.b64 	{%r22, %temp}, %fd33;
	}
	{
	.reg .b32 %temp; 
	mov.b64 	{%temp, %r23}, %fd33;
	}
	add.s32 	%r24, %r23, 1048576;
	mov.b64 	%fd45, {%r22, %r24};
	fma.rn.f64 	%fd46, %fd21, %fd45, %fd44;
	mul.rn.f64 	%fd47, %fd42, %fd21;
	neg.f64 	%fd48, %fd47;
	fma.rn.f64 	%fd49, %fd42, %fd21, %fd48;
	fma.rn.f64 	%fd50, %fd42, %fd33, %fd49;
	fma.rn.f64 	%fd51, %fd46, %fd21, %fd50;
	mul.rn.f64 	%fd52, %fd39, %fd47;
	neg.f64 	%fd53, %fd52;
	fma.rn.f64 	%fd54, %fd39, %fd47, %fd53;
	fma.rn.f64 	%fd55, %fd39, %fd51, %fd54;
	fma.rn.f64 	%fd56, %fd41, %fd47, %fd55;
	add.f64 	%fd57, %fd52, %fd56;
	sub.f64 	%fd58, %fd52, %fd57;
	add.f64 	%fd59, %fd56, %fd58;
	add.f64 	%fd60, %fd21, %fd57;
	sub.f64 	%fd61, %fd21, %fd60;
	add.f64 	%fd62, %fd57, %fd61;
	add.f64 	%fd63, %fd59, %fd62;
	add.f64 	%fd64, %fd33, %fd63;
	add.f64 	%fd65, %fd60, %fd64;
	sub.f64 	%fd66, %fd60, %fd65;
	add.f64 	%fd67, %fd64, %fd66;
	xor.b32  	%r25, %r48, -2147483648;
	mov.b32 	%r26, 1127219200;
	mov.b64 	%fd68, {%r25, %r26};
	mov.b32 	%r27, -2147483648;
	mov.b64 	%fd69, {%r27, %r26};
	sub.f64 	%fd70, %fd68, %fd69;
	fma.rn.f64 	%fd71, %fd70, 0d3FE62E42FEFA39EF, %fd65;
	fma.rn.f64 	%fd72, %fd70, 0dBFE62E42FEFA39EF, %fd71;
	sub.f64 	%fd73, %fd72, %fd65;
	sub.f64 	%fd74, %fd67, %fd73;
	fma.rn.f64 	%fd75, %fd70, 0d3C7ABC9E3B39803F, %fd74;
	add.f64 	%fd76, %fd71, %fd75;
	sub.f64 	%fd77, %fd71, %fd76;
	add.f64 	%fd78, %fd75, %fd77;
	{
	.reg .b32 %temp; 
	mov.b64 	{%temp, %r28}, %fd11;
	}
	{
	.reg .b32 %temp; 
	mov.b64 	{%r29, %temp}, %fd11;
	}
	shl.b32 	%r30, %r28, 1;
	setp.gt.u32 	%p3, %r30, -33554433;
	and.b32  	%r31, %r28, -15728641;
	selp.b32 	%r32, %r31, %r28, %p3;
	mov.b64 	%fd79, {%r29, %r32};
	mul.rn.f64 	%fd80, %fd76, %fd79;
	neg.f64 	%fd81, %fd80;
	fma.rn.f64 	%fd82, %fd76, %fd79, %fd81;
	fma.rn.f64 	%fd83, %fd78, %fd79, %fd82;
	add.f64 	%fd4, %fd80, %fd83;
	sub.f64 	%fd84, %fd80, %fd4;
	add.f64 	%fd5, %fd83, %fd84;
	fma.rn.f64 	%fd85, %fd4, 0d3FF71547652B82FE, 0d4338000000000000;
	{
	.reg .b32 %temp; 
	mov.b64 	{%r13, %temp}, %fd85;
	}
	mov.f64 	%fd86, 0dC338000000000000;
	add.rn.f64 	%fd87, %fd85, %fd86;
	fma.rn.f64 	%fd88, %fd87, 0dBFE62E42FEFA39EF, %fd4;
	fma.rn.f64 	%fd89, %fd87, 0dBC7ABC9E3B39803F, %fd88;
	fma.rn.f64 	%fd90, %fd89, 0d3E5ADE1569CE2BDF, 0d3E928AF3FCA213EA;
	fma.rn.f64 	%fd91, %fd90, %fd89, 0d3EC71DEE62401315;
	fma.rn.f64 	%fd92, %fd91, %fd89, 0d3EFA01997C89EB71;
	fma.rn.f64 	%fd93, %fd92, %fd89, 0d3F2A01A014761F65;
	fma.rn.f64 	%fd94, %fd93, %fd89, 0d3F56C16C1852B7AF;
	fma.rn.f64 	%fd95, %fd94, %fd89, 0d3F81111111122322;
	fma.rn.f64 	%fd96, %fd95, %fd89, 0d3FA55555555502A1;
	fma.rn.f64 	%fd97, %fd96, %fd89, 0d3FC5555555555511;
	fma.rn.f64 	%fd98, %fd97, %fd89, 0d3FE000000000000B;
	fma.rn.f64 	%fd99, %fd98, %fd89, 0d3FF0000000000000;
	fma.rn.f64 	%fd100, %fd99, %fd89, 0d3FF0000000000000;
	{
	.reg .b32 %temp; 
	mov.b64 	{%r14, %temp}, %fd100;
	}
	{
	.reg .b32 %temp; 
	mov.b64 	{%temp, %r15}, %fd100;
	}
	shl.b32 	%r33, %r13, 20;
	add.s32 	%r34, %r33, %r15;
	mov.b64 	%fd108, {%r14, %r34};
	{
	.reg .b32 %temp; 
	mov.b64 	{%temp, %r35}, %fd4;
	}
	mov.b32 	%f2, %r35;
	abs.f32 	%f1, %f2;
	setp.lt.f32 	%p4, %f1, 0f4086232B;
	@%p4 bra 	$L__BB5_7;
	setp.lt.f64 	%p5, %fd4, 0d0000000000000000;
	add.f64 	%fd101, %fd4, 0d7FF0000000000000;
	selp.f64 	%fd108, 0d0000000000000000, %fd101, %p5;
	setp.geu.f32 	%p6, %f1, 0f40874800;
	@%p6 bra 	$L__BB5_7;
	shr.u32 	%r36, %r13, 31;
	add.s32 	%r37, %r13, %r36;
	shr.s32 	%r38, %r37, 1;
	shl.b32 	%r39, %r38, 20;
	add.s32 	%r40, %r15, %r39;
	mov.b64 	%fd102, {%r14, %r40};
	sub.s32 	%r41, %r13, %r38;
	shl.b32 	%r42, %r41, 20;
	add.s32 	%r43, %r42, 1072693248;
	mov.b32 	%r44, 0;
	mov.b64 	%fd103, {%r44, %r43};
	mul.f64 	%fd108, %fd103, %fd102;
$L__BB5_7:
	abs.f64 	%fd104, %fd108;
	setp.eq.f64 	%p7, %fd104, 0d7FF0000000000000;
	fma.rn.f64 	%fd105, %fd108, %fd5, %fd108;
	selp.f64 	%fd106, %fd108, %fd105, %p7;
	st.param.f64 	[func_retval0], %fd106;
	ret;

}


// ===== COMPILED SASS (sm_100) =====

	.target	sm_100

	.elftype	@"ET_EXEC"


//--------------------- .note.nv.tkinfo           --------------------------
	.section	.note.nv.tkinfo,"",@"SHT_NOTE"
	.sectionflags	@"SHF_NOTE_NV_TKINFO"
	.tkinfo
        /*0018*/ 	.word	0x00000002
        /*0030*/ 	.string	""
        /*0030*/ 	.string	"ptxas"
        /*0030*/ 	.string	"Cuda compilation tools, release 13.0, V13.0.88"
        /*0030*/ 	.string	"Build cuda_13.0.r13.0/compiler.36424714_0"
        /*0030*/ 	.string	"-arch sm_100 -m 64 "



//--------------------- .note.nv.cuinfo           --------------------------
	.section	.note.nv.cuinfo,"",@"SHT_NOTE"
	.sectionflags	@"SHF_NOTE_NV_CUINFO"
        /*0018*/ 	.short	0x0002
        /*001a*/ 	.short	0x0064
        /*001c*/ 	.short	0x0082
	.zero		2


//--------------------- .nv.info                  --------------------------
	.section	.nv.info,"",@"SHT_CUDA_INFO"
	.align	4


	//----- nvinfo : EIATTR_REGCOUNT
	.align		4
        /*0000*/ 	.byte	0x04, 0x2f
        /*0002*/ 	.short	(.L_1 - .L_0)
	.align		4
.L_0:
        /*0004*/ 	.word	index@(_ZN2br4cuda10mask_floatEPKiPffii)
        /*0008*/ 	.word	0x00000012


	//----- nvinfo : EIATTR_FRAME_SIZE
	.align		4
.L_1:
        /*000c*/ 	.byte	0x04, 0x11
        /*000e*/ 	.short	(.L_3 - .L_2)
	.align		4
.L_2:
        /*0010*/ 	.word	index@(_ZN2br4cuda10mask_floatEPKiPffii)
        /*0014*/ 	.word	0x00000000


	//----- nvinfo : EIATTR_REGCOUNT
	.align		4
.L_3:
        /*0018*/ 	.byte	0x04, 0x2f
        /*001a*/ 	.short	(.L_5 - .L_4)
	.align		4
.L_4:
        /*001c*/ 	.word	index@(_ZN2br4cuda11alibi_floatEPffii)
        /*0020*/ 	.word	0x0000001e


	//----- nvinfo : EIATTR_FRAME_SIZE
	.align		4
.L_5:
        /*0024*/ 	.byte	0x04, 0x11
        /*0026*/ 	.short	(.L_7 - .L_6)
	.align		4
.L_6:
        /*0028*/ 	.word	index@($_ZN2br4cuda11alibi_floatEPffii$__internal_accurate_pow)
        /*002c*/ 	.word	0x00000000


	//----- nvinfo : EIATTR_FRAME_SIZE
	.align		4
.L_7:
        /*0030*/ 	.byte	0x04, 0x11
        /*0032*/ 	.short	(.L_9 - .L_8)
	.align		4
.L_8:
        /*0034*/ 	.word	index@(_ZN2br4cuda11alibi_floatEPffii)
        /*0038*/ 	.word	0x00000000


	//----- nvinfo : EIATTR_REGCOUNT
	.align		4
.L_9:
        /*003c*/ 	.byte	0x04, 0x2f
        /*003e*/ 	.short	(.L_11 - .L_10)
	.align		4
.L_10:
        /*0040*/ 	.word	index@(_ZN2br4cuda11rsqrt_floatEPKfPfif)
        /*0044*/ 	.word	0x00000012


	//----- nvinfo : EIATTR_FRAME_SIZE
	.align		4
.L_11:
        /*0048*/ 	.byte	0x04, 0x11
        /*004a*/ 	.short	(.L_13 - .L_12)
	.align		4
.L_12:
        /*004c*/ 	.word	index@($__internal_2_$__cuda_sm20_dsqrt_rn_f64_mediumpath_v1)
        /*0050*/ 	.word	0x00000000


	//----- nvinfo : EIATTR_FRAME_SIZE
	.align		4
.L_13:
        /*0054*/ 	.byte	0x04, 0x11
        /*0056*/ 	.short	(.L_15 - .L_14)
	.align		4
.L_14:
        /*0058*/ 	.word	index@($__internal_1_$__cuda_sm20_dblrcp_rn_slowpath_v3)
        /*005c*/ 	.word	0x00000000


	//----- nvinfo : EIATTR_FRAME_SIZE
	.align		4
.L_15:
        /*0060*/ 	.byte	0x04, 0x11
        /*0062*/ 	.short	(.L_17 - .L_16)
	.align		4
.L_16:
        /*0064*/ 	.word	index@(_ZN2br4cuda11rsqrt_floatEPKfPfif)
        /*0068*/ 	.word	0x00000000


	//----- nvinfo : EIATTR_REGCOUNT
	.align		4
.L_17:
        /*006c*/ 	.byte	0x04, 0x2f
        /*006e*/ 	.short	(.L_19 - .L_18)
	.align		4
.L_18:
        /*0070*/ 	.word	index@(_ZN2br4cuda18rotary_embed_floatEPKfS2_PKiPfiiii)
        /*0074*/ 	.word	0x00000020


	//----- nvinfo : EIATTR_FRAME_SIZE
	.align		4
.L_19:
        /*0078*/ 	.byte	0x04, 0x11
        /*007a*/ 	.short	(.L_21 - .L_20)
	.align		4
.L_20:
        /*007c*/ 	.word	index@(_ZN2br4cuda18rotary_embed_floatEPKfS2_PKiPfiiii)
        /*0080*/ 	.word	0x00000000


	//----- nvinfo : EIATTR_REGCOUNT
	.align		4
.L_21:
        /*0084*/ 	.byte	0x04, 0x2f
        /*0086*/ 	.short	(.L_23 - .L_22)
	.align		4
.L_22:
        /*0088*/ 	.word	index@(_ZN2br4cuda18silu_product_floatEPKfS2_Pfi)
        /*008c*/ 	.word	0x00000010


	//----- nvinfo : EIATTR_FRAME_SIZE
	.align		4
.L_23:
        /*0090*/ 	.byte	0x04, 0x11
        /*0092*/ 	.short	(.L_25 - .L_24)
	.align		4
.L_24:
        /*0094*/ 	.word	index@($__internal_0_$__cuda_sm3x_div_rn_noftz_f32_slowpath)
        /*0098*/ 	.word	0x00000000


	//----- nvinfo : EIATTR_FRAME_SIZE
	.align		4
.L_25:
        /*009c*/ 	.byte	0x04, 0x11
        /*009e*/ 	.short	(.L_27 - .L_26)
	.align		4
.L_26:
        /*00a0*/ 	.word	index@(_ZN2br4cuda18silu_product_floatEPKfS2_Pfi)
        /*00a4*/ 	.word	0x00000000


	//----- nvinfo : EIATTR_MIN_STACK_SIZE
	.align		4
.L_27:
        /*00a8*/ 	.byte	0x04, 0x12
        /*00aa*/ 	.short	(.L_29 - .L_28)
	.align		4
.L_28:
        /*00ac*/ 	.word	index@(_ZN2br4cuda18silu_product_floatEPKfS2_Pfi)
        /*00b0*/ 	.word	0x00000000


	//----- nvinfo : EIATTR_MIN_STACK_SIZE
	.align		4
.L_29:
        /*00b4*/ 	.byte	0x04, 0x12
        /*00b6*/ 	.short	(.L_31 - .L_30)
	.align		4
.L_30:
        /*00b8*/ 	.word	index@(_ZN2br4cuda18rotary_embed_floatEPKfS2_PKiPfiiii)
        /*00bc*/ 	.word	0x00000000


	//----- nvinfo : EIATTR_MIN_STACK_SIZE
	.align		4
.L_31:
        /*00c0*/ 	.byte	0x04, 0x12
        /*00c2*/ 	.short	(.L_33 - .L_32)
	.align		4
.L_32:
        /*00c4*/ 	.word	index@(_ZN2br4cuda11rsqrt_floatEPKfPfif)
        /*00c8*/ 	.word	0x00000000


	//----- nvinfo : EIATTR_MIN_STACK_SIZE
	.align		4
.L_33:
        /*00cc*/ 	.byte	0x04, 0x12
        /*00ce*/ 	.short	(.L_35 - .L_34)
	.align		4
.L_34:
        /*00d0*/ 	.word	index@(_ZN2br4cuda11alibi_floatEPffii)
        /*00d4*/ 	.word	0x00000000


	//----- nvinfo : EIATTR_MIN_STACK_SIZE
	.align		4
.L_35:
        /*00d8*/ 	.byte	0x04, 0x12
        /*00da*/ 	.short	(.L_37 - .L_36)
	.align		4
.L_36:
        /*00dc*/ 	.word	index@(_ZN2br4cuda10mask_floatEPKiPffii)
        /*00e0*/ 	.word	0x00000000
.L_37:


//--------------------- .nv.compat                --------------------------
	.section	.nv.compat,"",@"SHT_CUDA_COMPAT_INFO"
	.align	4
        /*0000*/ 	.byte	0x02, 0x09, 0x00, 0x00, 0x02, 0x02, 0x01, 0x00, 0x02, 0x05, 0x05, 0x00, 0x03, 0x07, 0x01, 0x01
        /*0010*/ 	.byte	0x02, 0x03, 0x00, 0x00, 0x02, 0x06, 0x01, 0x00, 0x04, 0x0b, 0x08, 0x00, 0x01, 0x00, 0x00, 0x00
        /*0020*/ 	.byte	0x00, 0x00, 0x00, 0x00


//--------------------- .nv.info._ZN2br4cuda18silu_product_floatEPKfS2_Pfi --------------------------
	.section	.nv.info._ZN2br4cuda18silu_product_floatEPKfS2_Pfi,"",@"SHT_CUDA_INFO"
	.sectionflags	@""
	.align	4


	//----- nvinfo : EIATTR_CUDA_API_VERSION
	.align		4
        /*0000*/ 	.byte	0x04, 0x37
        /*0002*/ 	.short	(.L_39 - .L_38)
.L_38:
        /*0004*/ 	.word	0x00000082


	//----- nvinfo : EIATTR_KPARAM_INFO
	.align		4
.L_39:
        /*0008*/ 	.byte	0x04, 0x17
        /*000a*/ 	.short	(.L_41 - .L_40)
.L_40:
        /*000c*/ 	.word	0x00000000
        /*0010*/ 	.short	0x0003
        /*0012*/ 	.short	0x0018
        /*0014*/ 	.byte	0x00, 0xf0, 0x11, 0x00


	//----- nvinfo : EIATTR_KPARAM_INFO
	.align		4
.L_41:
        /*0018*/ 	.byte	0x04, 0x17
        /*001a*/ 	.short	(.L_43 - .L_42)
.L_42:
        /*001c*/ 	.word	0x00000000
        /*0020*/ 	.short	0x0002
        /*0022*/ 	.short	0x0010
        /*0024*/ 	.byte	0x00, 0xf5, 0x21, 0x00


	//----- nvinfo : EIATTR_KPARAM_INFO
	.align		4
.L_43:
        /*0028*/ 	.byte	0x04, 0x17
        /*002a*/ 	.short	(.L_45 - .L_44)
.L_44:
        /*002c*/ 	.word	0x00000000
        /*0030*/ 	.short	0x0001
        /*0032*/ 	.short	0x0008
        /*0034*/ 	.byte	0x00, 0xf5, 0x21, 0x00


	//----- nvinfo : EIATTR_KPARAM_INFO
	.align		4
.L_45:
        /*0038*/ 	.byte	0x04, 0x17
        /*003a*/ 	.short	(.L_47 - .L_46)
.L_46:
        /*003c*/ 	.word	0x00000000
        /*0040*/ 	.short	0x0000
        /*0042*/ 	.short	0x0000
        /*0044*/ 	.byte	0x00, 0xf5, 0x21, 0x00


	//----- nvinfo : EIATTR_SPARSE_MMA_MASK
	.align		4
.L_47:
        /*0048*/ 	.byte	0x03, 0x50
        /*004a*/ 	.short	0x0000


	//----- nvinfo : EIATTR_MAXREG_COUNT
	.align		4
        /*004c*/ 	.byte	0x03, 0x1b
        /*004e*/ 	.short	0x00ff


	//----- nvinfo : EIATTR_MERCURY_ISA_VERSION
	.align		4
        /*0050*/ 	.byte	0x03, 0x5f
        /*0052*/ 	.short	0x0101


	//----- nvinfo : EIATTR_VRC_CTA_INIT_COUNT
	.align		4
        /*0054*/ 	.byte	0x02, 0x4a
	.zero		1
	.zero		1


	//----- nvinfo : EIATTR_EXIT_INSTR_OFFSETS
	.align		4
        /*0058*/ 	.byte	0x04, 0x1c
        /*005a*/ 	.short	(.L_49 - .L_48)


	//   ....[0]....
.L_48:
        /*005c*/ 	.word	0x00000070


	//   ....[1]....
        /*0060*/ 	.word	0x00000260


	//----- nvinfo : EIATTR_CRS_STACK_SIZE
	.align		4
.L_49:
        /*0064*/ 	.byte	0x04, 0x1e
        /*0066*/ 	.short	(.L_51 - .L_50)
.L_50:
        /*0068*/ 	.word	0x00000000


	//----- nvinfo : EIATTR_CBANK_PARAM_SIZE
	.align		4
.L_51:
        /*006c*/ 	.byte	0x03, 0x19
        /*006e*/ 	.short	0x001c


	//----- nvinfo : EIATTR_PARAM_CBANK
	.align		4
        /*0070*/ 	.byte	0x04, 0x0a
        /*0072*/ 	.short	(.L_53 - .L_52)
	.align		4
.L_52:
        /*0074*/ 	.word	index@(.nv.constant0._ZN2br4cuda18silu_product_floatEPKfS2_Pfi)
        /*0078*/ 	.short	0x0380
        /*007a*/ 	.short	0x001c


	//----- nvinfo : EIATTR_SW_WAR
	.align		4
.L_53:
        /*007c*/ 	.byte	0x04, 0x36
        /*007e*/ 	.short	(.L_55 - .L_54)
.L_54:
        /*0080*/ 	.word	0x00000008
.L_55:


//--------------------- .nv.info._ZN2br4cuda18rotary_embed_floatEPKfS2_PKiPfiiii --------------------------
	.section	.nv.info._ZN2br4cuda18rotary_embed_floatEPKfS2_PKiPfiiii,"",@"SHT_CUDA_INFO"
	.sectionflags	@""
	.align	4


	//----- nvinfo : EIATTR_CUDA_API_VERSION
	.align		4
        /*0000*/ 	.byte	0x04, 0x37
        /*0002*/ 	.short	(.L_57 - .L_56)
.L_56:
        /*0004*/ 	.word	0x00000082


	//----- nvinfo : EIATTR_KPARAM_INFO
	.align		4
.L_57:
        /*0008*/ 	.byte	0x04, 0x17
        /*000a*/ 	.short	(.L_59 - .L_58)
.L_58:
        /*000c*/ 	.word	0x00000000
        /*0010*/ 	.short	0x0007
        /*0012*/ 	.short	0x002c
        /*0014*/ 	.byte	0x00, 0xf0, 0x11, 0x00


	//----- nvinfo : EIATTR_KPARAM_INFO
	.align		4
.L_59:
        /*0018*/ 	.byte	0x04, 0x17
        /*001a*/ 	.short	(.L_61 - .L_60)
.L_60:
        /*001c*/ 	.word	0x00000000
        /*0020*/ 	.short	0x0006
        /*0022*/ 	.short	0x0028
        /*0024*/ 	.byte	0x00, 0xf0, 0x11, 0x00


	//----- nvinfo : EIATTR_KPARAM_INFO
	.align		4
.L_61:
        /*0028*/ 	.byte	0x04, 0x17
        /*002a*/ 	.short	(.L_63 - .L_62)
.L_62:
        /*002c*/ 	.word	0x00000000
        /*0030*/ 	.short	0x0005
        /*0032*/ 	.short	0x0024
        /*0034*/ 	.byte	0x00, 0xf0, 0x11, 0x00


	//----- nvinfo : EIATTR_KPARAM_INFO
	.align		4
.L_63:
        /*0038*/ 	.byte	0x04, 0x17
        /*003a*/ 	.short	(.L_65 - .L_64)
.L_64:
        /*003c*/ 	.word	0x00000000
        /*0040*/ 	.short	0x0004
        /*0042*/ 	.short	0x0020
        /*0044*/ 	.byte	0x00, 0xf0, 0x11, 0x00


	//----- nvinfo : EIATTR_KPARAM_INFO
	.align		4
.L_65:
        /*0048*/ 	.byte	0x04, 0x17
        /*004a*/ 	.short	(.L_67 - .L_66)
.L_66:
        /*004c*/ 	.word	0x00000000
        /*0050*/ 	.short	0x0003
        /*0052*/ 	.short	0x0018
        /*0054*/ 	.byte	0x00, 0xf5, 0x21, 0x00


	//----- nvinfo : EIATTR_KPARAM_INFO
	.align		4
.L_67:
        /*0058*/ 	.byte	0x04, 0x17
        /*005a*/ 	.short	(.L_69 - .L_68)
.L_68:
        /*005c*/ 	.word	0x00000000
        /*0060*/ 	.short	0x0002
        /*0062*/ 	.short	0x0010
        /*0064*/ 	.byte	0x00, 0xf5, 0x21, 0x00


	//----- nvinfo : EIATTR_KPARAM_INFO
	.align		4
.L_69:
        /*0068*/ 	.byte	0x04, 0x17
        /*006a*/ 	.short	(.L_71 - .L_70)
.L_70:
        /*006c*/ 	.word	0x00000000
        /*0070*/ 	.short	0x0001
        /*0072*/ 	.short	0x0008
        /*0074*/ 	.byte	0x00, 0xf5, 0x21, 0x00


	//----- nvinfo : EIATTR_KPARAM_INFO
	.align		4
.L_71:
        /*0078*/ 	.byte	0x04, 0x17
        /*007a*/ 	.short	(.L_73 - .L_72)
.L_72:
        /*007c*/ 	.word	0x00000000
        /*0080*/ 	.short	0x0000
        /*0082*/ 	.short	0x0000
        /*0084*/ 	.byte	0x00, 0xf5, 0x21, 0x00


	//----- nvinfo : EIATTR_SPARSE_MMA_MASK
	.align		4
.L_73:
        /*0088*/ 	.byte	0x03, 0x50
        /*008a*/ 	.short	0x0000


	//----- nvinfo : EIATTR_MAXREG_COUNT
	.align		4
        /*008c*/ 	.byte	0x03, 0x1b
        /*008e*/ 	.short	0x00ff


	//----- nvinfo : EIATTR_MERCURY_ISA_VERSION
	.align		4
        /*0090*/ 	.byte	0x03, 0x5f
        /*0092*/ 	.short	0x0101


	//----- nvinfo : EIATTR_VRC_CTA_INIT_COUNT
	.align		4
        /*0094*/ 	.byte	0x02, 0x4a
	.zero		1
	.zero		1


	//----- nvinfo : EIATTR_EXIT_INSTR_OFFSETS
	.align		4
        /*0098*/ 	.byte	0x04, 0x1c
        /*009a*/ 	.short	(.L_75 - .L_74)


	//   ....[0]....
.L_74:
        /*009c*/ 	.word	0x000000a0


	//   ....[1]....
        /*00a0*/ 	.word	0x000004b0


	//   ....[2]....
        /*00a4*/ 	.word	0x00000a20


	//   ....[3]....
        /*00a8*/ 	.word	0x00000cd0


	//   ....[4]....
        /*00ac*/ 	.word	0x00000e30


	//----- nvinfo : EIATTR_CBANK_PARAM_SIZE
	.align		4
.L_75:
        /*00b0*/ 	.byte	0x03, 0x19
        /*00b2*/ 	.short	0x0030


	//----- nvinfo : EIATTR_PARAM_CBANK
	.align		4
        /*00b4*/ 	.byte	0x04, 0x0a
        /*00b6*/ 	.short	(.L_77 - .L_76)
	.align		4
.L_76:
        /*00b8*/ 	.word	index@(.nv.constant0._ZN2br4cuda18rotary_embed_floatEPKfS2_PKiPfiiii)
        /*00bc*/ 	.short	0x0380
        /*00be*/ 	.short	0x0030


	//----- nvinfo : EIATTR_SW_WAR
	.align		4
.L_77:
        /*00c0*/ 	.byte	0x04, 0x36
        /*00c2*/ 	.short	(.L_79 - .L_78)
.L_78:
        /*00c4*/ 	.word	0x00000008
.L_79:


//--------------------- .nv.info._ZN2br4cuda11rsqrt_floatEPKfPfif --------------------------
	.section	.nv.info._ZN2br4cuda11rsqrt_floatEPKfPfif,"",@"SHT_CUDA_INFO"
	.sectionflags	@""
	.align	4


	//----- nvinfo : EIATTR_CUDA_API_VERSION
	.align		4
        /*0000*/ 	.byte	0x04, 0x37
        /*0002*/ 	.short	(.L_81 - .L_80)
.L_80:
        /*0004*/ 	.word	0x00000082


	//----- nvinfo : EIATTR_KPARAM_INFO
	.align		4
.L_81:
        /*0008*/ 	.byte	0x04, 0x17
        /*000a*/ 	.short	(.L_83 - .L_82)
.L_82:
        /*000c*/ 	.word	0x00000000
        /*0010*/ 	.short	0x0003
        /*0012*/ 	.short	0x0014
        /*0014*/ 	.byte	0x00, 0xf0, 0x11, 0x00


	//----- nvinfo : EIATTR_KPARAM_INFO
	.align		4
.L_83:
        /*0018*/ 	.byte	0x04, 0x17
        /*001a*/ 	.short	(.L_85 - .L_84)
.L_84:
        /*001c*/ 	.word	0x00000000
        /*0020*/ 	.short	0x0002
        /*0022*/ 	.short	0x0010
        /*0024*/ 	.byte	0x00, 0xf0, 0x11, 0x00


	//----- nvinfo : EIATTR_KPARAM_INFO
	.align		4
.L_85:
        /*0028*/ 	.byte	0x04, 0x17
        /*002a*/ 	.short	(.L_87 - .L_86)
.L_86:
        /*002c*/ 	.word	0x00000000
        /*0030*/ 	.short	0x0001
        /*0032*/ 	.short	0x0008
        /*0034*/ 	.byte	0x00, 0xf5, 0x21, 0x00


	//----- nvinfo : EIATTR_KPARAM_INFO
	.align		4
.L_87:
        /*0038*/ 	.byte	0x04, 0x17
        /*003a*/ 	.short	(.L_89 - .L_88)
.L_88:
        /*003c*/ 	.word	0x00000000
        /*0040*/ 	.short	0x0000
        /*0042*/ 	.short	0x0000
        /*0044*/ 	.byte	0x00, 0xf5, 0x21, 0x00


	//----- nvinfo : EIATTR_SPARSE_MMA_MASK
	.align		4
.L_89:
        /*0048*/ 	.byte	0x03, 0x50
        /*004a*/ 	.short	0x0000


	//----- nvinfo : EIATTR_MAXREG_COUNT
	.align		4
        /*004c*/ 	.byte	0x03, 0x1b
        /*004e*/ 	.short	0x00ff


	//----- nvinfo : EIATTR_MERCURY_ISA_VERSION
	.align		4
        /*0050*/ 	.byte	0x03, 0x5f
        /*0052*/ 	.short	0x0101


	//----- nvinfo : EIATTR_VRC_CTA_INIT_COUNT
	.align		4
        /*0054*/ 	.byte	0x02, 0x4a
	.zero		1
	.zero		1


	//----- nvinfo : EIATTR_EXIT_INSTR_OFFSETS
	.align		4
        /*0058*/ 	.byte	0x04, 0x1c
        /*005a*/ 	.short	(.L_91 - .L_90)


	//   ....[0]....
.L_90:
        /*005c*/ 	.word	0x00000070


	//   ....[1]....
        /*0060*/ 	.word	0x000003a0


	//----- nvinfo : EIATTR_CRS_STACK_SIZE
	.align		4
.L_91:
        /*0064*/ 	.byte	0x04, 0x1e
        /*0066*/ 	.short	(.L_93 - .L_92)
.L_92:
        /*0068*/ 	.word	0x00000000


	//----- nvinfo : EIATTR_CBANK_PARAM_SIZE
	.align		4
.L_93:
        /*006c*/ 	.byte	0x03, 0x19
        /*006e*/ 	.short	0x0018


	//----- nvinfo : EIATTR_PARAM_CBANK
	.align		4
        /*0070*/ 	.byte	0x04, 0x0a
        /*0072*/ 	.short	(.L_95 - .L_94)
	.align		4
.L_94:
        /*0074*/ 	.word	index@(.nv.constant0._ZN2br4cuda11rsqrt_floatEPKfPfif)
        /*0078*/ 	.short	0x0380
        /*007a*/ 	.short	0x0018


	//----- nvinfo : EIATTR_SW_WAR
	.align		4
.L_95:
        /*007c*/ 	.byte	0x04, 0x36
        /*007e*/ 	.short	(.L_97 - .L_96)
.L_96:
        /*0080*/ 	.word	0x00000008
.L_97:


//--------------------- .nv.info._ZN2br4cuda11alibi_floatEPffii --------------------------
	.section	.nv.info._ZN2br4cuda11alibi_floatEPffii,"",@"SHT_CUDA_INFO"
	.sectionflags	@""
	.align	4


	//----- nvinfo : EIATTR_CUDA_API_VERSION
	.align		4
        /*0000*/ 	.byte	0x04, 0x37
        /*0002*/ 	.short	(.L_99 - .L_98)
.L_98:
        /*0004*/ 	.word	0x00000082


	//----- nvinfo : EIATTR_KPARAM_INFO
	.align		4
.L_99:
        /*0008*/ 	.byte	0x04, 0x17
        /*000a*/ 	.short	(.L_101 - .L_100)
.L_100:
        /*000c*/ 	.word	0x00000000
        /*0010*/ 	.short	0x0003
        /*0012*/ 	.short	0x0010
        /*0014*/ 	.byte	0x00, 0xf0, 0x11, 0x00


	//----- nvinfo : EIATTR_KPARAM_INFO
	.align		4
.L_101:
        /*0018*/ 	.byte	0x04, 0x17
        /*001a*/ 	.short	(.L_103 - .L_102)
.L_102:
        /*001c*/ 	.word	0x00000000
        /*0020*/ 	.short	0x0002
        /*0022*/ 	.short	0x000c
        /*0024*/ 	.byte	0x00, 0xf0, 0x11, 0x00


	//----- nvinfo : EIATTR_KPARAM_INFO
	.align		4
.L_103:
        /*0028*/ 	.byte	0x04, 0x17
        /*002a*/ 	.short	(.L_105 - .L_104)
.L_104:
        /*002c*/ 	.word	0x00000000
        /*0030*/ 	.short	0x0001
        /*0032*/ 	.short	0x0008
        /*0034*/ 	.byte	0x00, 0xf0, 0x11, 0x00


	//----- nvinfo : EIATTR_KPARAM_INFO
	.align		4
.L_105:
        /*0038*/ 	.byte	0x04, 0x17
        /*003a*/ 	.short	(.L_107 - .L_106)
.L_106:
        /*003c*/ 	.word	0x00000000
        /*0040*/ 	.short	0x0000
        /*0042*/ 	.short	0x0000
        /*0044*/ 	.byte	0x00, 0xf5, 0x21, 0x00


	//----- nvinfo : EIATTR_SPARSE_MMA_MASK
	.align		4
.L_107:
        /*0048*/ 	.byte	0x03, 0x50
        /*004a*/ 	.short	0x0000


	//----- nvinfo : EIATTR_MAXREG_COUNT
	.align		4
        /*004c*/ 	.byte	0x03, 0x1b
        /*004e*/ 	.short	0x00ff


	//----- nvinfo : EIATTR_MERCURY_ISA_VERSION
	.align		4
        /*0050*/ 	.byte	0x03, 0x5f
        /*0052*/ 	.short	0x0101


	//----- nvinfo : EIATTR_VRC_CTA_INIT_COUNT
	.align		4
        /*0054*/ 	.byte	0x02, 0x4a
	.zero		1
	.zero		1


	//----- nvinfo : EIATTR_EXIT_INSTR_OFFSETS
	.align		4
        /*0058*/ 	.byte	0x04, 0x1c
        /*005a*/ 	.short	(.L_109 - .L_108)


	//   ....[0]....
.L_108:
        /*005c*/ 	.word	0x00000090


	//   ....[1]....
        /*0060*/ 	.word	0x000007d0


	//----- nvinfo : EIATTR_CRS_STACK_SIZE
	.align		4
.L_109:
        /*0064*/ 	.byte	0x04, 0x1e
        /*0066*/ 	.short	(.L_111 - .L_110)
.L_110:
        /*0068*/ 	.word	0x00000000


	//----- nvinfo : EIATTR_CBANK_PARAM_SIZE
	.align		4
.L_111:
        /*006c*/ 	.byte	0x03, 0x19
        /*006e*/ 	.short	0x0014


	//----- nvinfo : EIATTR_PARAM_CBANK
	.align		4
        /*0070*/ 	.byte	0x04, 0x0a
        /*0072*/ 	.short	(.L_113 - .L_112)
	.align		4
.L_112:
        /*0074*/ 	.word	index@(.nv.constant0._ZN2br4cuda11alibi_floatEPffii)
        /*0078*/ 	.short	0x0380
        /*007a*/ 	.short	0x0014


	//----- nvinfo : EIATTR_SW_WAR
	.align		4
.L_113:
        /*007c*/ 	.byte	0x04, 0x36
        /*007e*/ 	.short	(.L_115 - .L_114)
.L_114:
        /*0080*/ 	.word	0x00000008
.L_115:


//--------------------- .nv.info._ZN2br4cuda10mask_floatEPKiPffii --------------------------
	.section	.nv.info._ZN2br4cuda10mask_floatEPKiPffii,"",@"SHT_CUDA_INFO"
	.sectionflags	@""
	.align	4


	//----- nvinfo : EIATTR_CUDA_API_VERSION
	.align		4
        /*0000*/ 	.byte	0x04, 0x37
        /*0002*/ 	.short	(.L_117 - .L_116)
.L_116:
        /*0004*/ 	.word	0x00000082


	//----- nvinfo : EIATTR_KPARAM_INFO
	.align		4
.L_117:
        /*0008*/ 	.byte	0x04, 0x17
        /*000a*/ 	.short	(.L_119 - .L_118)
.L_118:
        /*000c*/ 	.word	0x00000000
        /*0010*/ 	.short	0x0004
        /*0012*/ 	.short	0x0018
        /*0014*/ 	.byte	0x00, 0xf0, 0x11, 0x00


	//----- nvinfo : EIATTR_KPARAM_INFO
	.align		4
.L_119:
        /*0018*/ 	.byte	0x04, 0x17
        /*001a*/ 	.short	(.L_121 - .L_120)
.L_120:
        /*001c*/ 	.word	0x00000000
        /*0020*/ 	.short	0x0003
        /*0022*/ 	.short	0x0014
        /*0024*/ 	.byte	0x00, 0xf0, 0x11, 0x00


	//----- nvinfo : EIATTR_KPARAM_INFO
	.align		4
.L_121:
        /*0028*/ 	.byte	0x04, 0x17
        /*002a*/ 	.short	(.L_123 - .L_122)
.L_122:
        /*002c*/ 	.word	0x00000000
        /*0030*/ 	.short	0x0002
        /*0032*/ 	.short	0x0010
        /*0034*/ 	.byte	0x00, 0xf0, 0x11, 0x00


	//----- nvinfo : EIATTR_KPARAM_INFO
	.align		4
.L_123:
        /*0038*/ 	.byte	0x04, 0x17
        /*003a*/ 	.short	(.L_125 - .L_124)
.L_124:
        /*003c*/ 	.word	0x00000000
        /*0040*/ 	.short	0x0001
        /*0042*/ 	.short	0x0008
        /*0044*/ 	.byte	0x00, 0xf5, 0x21, 0x00


	//----- nvinfo : EIATTR_KPARAM_INFO
	.align		4
.L_125:
        /*0048*/ 	.byte	0x04, 0x17
        /*004a*/ 	.short	(.L_127 - .L_126)
.L_126:
        /*004c*/ 	.word	0x00000000
        /*0050*/ 	.short	0x0000
        /*0052*/ 	.short	0x0000
        /*0054*/ 	.byte	0x00, 0xf5, 0x21, 0x00


	//----- nvinfo : EIATTR_SPARSE_MMA_MASK
	.align		4
.L_127:
        /*0058*/ 	.byte	0x03, 0x50
        /*005a*/ 	.short	0x0000


	//----- nvinfo : EIATTR_MAXREG_COUNT
	.align		4
        /*005c*/ 	.byte	0x03, 0x1b
        /*005e*/ 	.short	0x00ff


	//----- nvinfo : EIATTR_MERCURY_ISA_VERSION
	.align		4
        /*0060*/ 	.byte	0x03, 0x5f
        /*0062*/ 	.short	0x0101


	//----- nvinfo : EIATTR_VRC_CTA_INIT_COUNT
	.align		4
        /*0064*/ 	.byte	0x02, 0x4a
	.zero		1
	.zero		1


	//----- nvinfo : EIATTR_EXIT_INSTR_OFFSETS
	.align		4
        /*0068*/ 	.byte	0x04, 0x1c
        /*006a*/ 	.short	(.L_129 - .L_128)


	//   ....[0]....
.L_128:
        /*006c*/ 	.word	0x00000090


	//   ....[1]....
        /*0070*/ 	.word	0x000005c0


	//   ....[2]....
        /*0074*/ 	.word	0x00000670


	//   ....[3]....
        /*0078*/ 	.word	0x000006e0


	//----- nvinfo : EIATTR_CRS_STACK_SIZE
	.align		4
.L_129:
        /*007c*/ 	.byte	0x04, 0x1e
        /*007e*/ 	.short	(.L_131 - .L_130)
.L_130:
        /*0080*/ 	.word	0x00000000


	//----- nvinfo : EIATTR_CBANK_PARAM_SIZE
	.align		4
.L_131:
        /*0084*/ 	.byte	0x03, 0x19
        /*0086*/ 	.short	0x001c


	//----- nvinfo : EIATTR_PARAM_CBANK
	.align		4
        /*0088*/ 	.byte	0x04, 0x0a
        /*008a*/ 	.short	(.L_133 - .L_132)
	.align		4
.L_132:
        /*008c*/ 	.word	index@(.nv.constant0._ZN2br4cuda10mask_floatEPKiPffii)
        /*0090*/ 	.short	0x0380
        /*0092*/ 	.short	0x001c


	//----- nvinfo : EIATTR_SW_WAR
	.align		4
.L_133:
        /*0094*/ 	.byte	0x04, 0x36
        /*0096*/ 	.short	(.L_135 - .L_134)
.L_134:
        /*0098*/ 	.word	0x00000008
.L_135:


//--------------------- .nv.callgraph             --------------------------
	.section	.nv.callgraph,"",@"SHT_CUDA_CALLGRAPH"
	.align	4
	.sectionentsize	8
	.align		4
        /*0000*/ 	.word	0x00000000
	.align		4
        /*0004*/ 	.word	0xffffffff
	.align		4
        /*0008*/ 	.word	0x00000000
	.align		4
        /*000c*/ 	.word	0xfffffffe
	.align		4
        /*0010*/ 	.word	0x00000000
	.align		4
        /*0014*/ 	.word	0xfffffffd
	.align		4
        /*0018*/ 	.word	0x00000000
	.align		4
        /*001c*/ 	.word	0xfffffffc


//--------------------- .text._ZN2br4cuda18silu_product_floatEPKfS2_Pfi --------------------------
	.section	.text._ZN2br4cuda18silu_product_floatEPKfS2_Pfi,"ax",@progbits
	.align	128
        .global         _ZN2br4cuda18silu_product_floatEPKfS2_Pfi
        .type           _ZN2br4cuda18silu_product_floatEPKfS2_Pfi,@function
        .size           _ZN2br4cuda18silu_product_floatEPKfS2_Pfi,(.L_x_43 - _ZN2br4cuda18silu_product_floatEPKfS2_Pfi)
        .other          _ZN2br4cuda18silu_product_floatEPKfS2_Pfi,@"STO_CUDA_ENTRY STV_DEFAULT"
_ZN2br4cuda18silu_product_floatEPKfS2_Pfi:
.text._ZN2br4cuda18silu_product_floatEPKfS2_Pfi:
[----:B------:R-:W-:Y:S01]  /*0000*/  LDC R1, c[0x0][0x37c] ;  /* 0x0000df00ff017b82 */ /* 0x000fe20000000800 */
[----:B------:R-:W0:Y:S07]  /*0010*/  S2R R3, SR_TID.X ;  /* 0x0000000000037919 */ /* 0x000e2e0000002100 */
[----:B------:R-:W0:Y:S01]  /*0020*/  S2UR UR4, SR_CTAID.X ;  /* 0x00000000000479c3 */ /* 0x000e220000002500 */
[----:B------:R-:W1:Y:S07]  /*0030*/  LDCU UR5, c[0x0][0x398] ;  /* 0x00007300ff0577ac */ /* 0x000e6e0008000800 */
[----:B------:R-:W0:Y:S02]  /*0040*/  LDC R2, c[0x0][0x360] ;  /* 0x0000d800ff027b82 */ /* 0x000e240000000800 */
[----:B0-----:R-:W-:-:S05]  /*0050*/  IMAD R2, R2, UR4, R3 ;  /* 0x0000000402027c24 */ /* 0x001fca000f8e0203 */
[----:B-1----:R-:W-:-:S13]  /*0060*/  ISETP.GE.AND P0, PT, R2, UR5, PT ;  /* 0x0000000502007c0c */ /* 0x002fda000bf06270 */
[----:B------:R-:W-:Y:S05]  /*0070*/  @P0 EXIT ;  /* 0x000000000000094d */ /* 0x000fea0003800000 */
[----:B------:R-:W0:Y:S01]  /*0080*/  LDC.64 R6, c[0x0][0x380] ;  /* 0x0000e000ff067b82 */ /* 0x000e220000000a00 */
[----:B------:R-:W1:Y:S07]  /*0090*/  LDCU.64 UR4, c[0x0][0x358] ;  /* 0x00006b00ff0477ac */ /* 0x000e6e0008000a00 */
[----:B------:R-:W2:Y:S01]  /*00a0*/  LDC.64 R4, c[0x0][0x388] ;  /* 0x0000e200ff047b82 */ /* 0x000ea20000000a00 */
[----:B0-----:R-:W-:-:S05]  /*00b0*/  IMAD.WIDE R6, R2, 0x4, R6 ;  /* 0x0000000402067825 */ /* 0x001fca00078e0206 */
[----:B-1----:R-:W3:Y:S01]  /*00c0*/  LDG.E R0, desc[UR4][R6.64] ;  /* 0x0000000406007981 */ /* 0x002ee2000c1e1900 */
[----:B--2---:R-:W-:Y:S01]  /*00d0*/  IMAD.WIDE R4, R2, 0x4, R4 ;  /* 0x0000000402047825 */ /* 0x004fe200078e0204 */
[----:B------:R-:W-:Y:S05]  /*00e0*/  BSSY.RECONVERGENT B0, `(.L_x_0) ;  /* 0x0000013000007945 */ /* 0x000fea0003800200 */
[----:B------:R0:W5:Y:S01]  /*00f0*/  LDG.E R4, desc[UR4][R4.64] ;  /* 0x0000000404047981 */ /* 0x000162000c1e1900 */
[----:B---3--:R-:W-:-:S05]  /*0100*/  FMUL R3, R0, -1.4426950216293334961 ;  /* 0xbfb8aa3b00037820 */ /* 0x008fca0000400000 */
[----:B------:R-:W-:-:S13]  /*0110*/  FSETP.GEU.AND P0, PT, R3, -126, PT ;  /* 0xc2fc00000300780b */ /* 0x000fda0003f0e000 */
[----:B------:R-:W-:-:S04]  /*0120*/  @!P0 FMUL R3, R3, 0.5 ;  /* 0x3f00000003038820 */ /* 0x000fc80000400000 */
[----:B------:R-:W1:Y:S02]  /*0130*/  MUFU.EX2 R8, R3 ;  /* 0x0000000300087308 */ /* 0x000e640000000800 */
[----:B-1----:R-:W-:-:S04]  /*0140*/  @!P0 FMUL R8, R8, R8 ;  /* 0x0000000808088220 */ /* 0x002fc80000400000 */
[----:B------:R-:W-:-:S04]  /*0150*/  FADD R3, R8, 1 ;  /* 0x3f80000008037421 */ /* 0x000fc80000000000 */
[----:B------:R-:W1:Y:S08]  /*0160*/  MUFU.RCP R8, R3 ;  /* 0x0000000300087308 */ /* 0x000e700000001000 */
[----:B------:R-:W2:Y:S01]  /*0170*/  FCHK P0, R0, R3 ;  /* 0x0000000300007302 */ /* 0x000ea20000000000 */
[----:B-1----:R-:W-:-:S04]  /*0180*/  FFMA R7, -R3, R8, 1 ;  /* 0x3f80000003077423 */ /* 0x002fc80000000108 */
[----:B------:R-:W-:-:S04]  /*0190*/  FFMA R7, R8, R7, R8 ;  /* 0x0000000708077223 */ /* 0x000fc80000000008 */
[----:B------:R-:W-:-:S04]  /*01a0*/  FFMA R6, R0, R7, RZ ;  /* 0x0000000700067223 */ /* 0x000fc800000000ff */
[----:B0-----:R-:W-:-:S04]  /*01b0*/  FFMA R5, -R3, R6, R0 ;  /* 0x0000000603057223 */ /* 0x001fc80000000100 */
[----:B------:R-:W-:Y:S01]  /*01c0*/  FFMA R5, R7, R5, R6 ;  /* 0x0000000507057223 */ /* 0x000fe20000000006 */
[----:B--2---:R-:W-:Y:S06]  /*01d0*/  @!P0 BRA `(.L_x_1) ;  /* 0x00000000000c8947 */ /* 0x004fec0003800000 */
[----:B------:R-:W-:-:S07]  /*01e0*/  MOV R6, 0x200 ;  /* 0x0000020000067802 */ /* 0x000fce0000000f00 */
[----:B-----5:R-:W-:Y:S05]  /*01f0*/  CALL.REL.NOINC `($__internal_0_$__cuda_sm3x_div_rn_noftz_f32_slowpath) ;  /* 0x00000000001c7944 */ /* 0x020fea0003c00000 */
[----:B------:R-:W-:-:S07]  /*0200*/  IMAD.MOV.U32 R5, RZ, RZ, R0 ;  /* 0x000000ffff057224 */ /* 0x000fce00078e0000 */
.L_x_1:
[----:B------:R-:W-:Y:S05]  /*0210*/  BSYNC.RECONVERGENT B0 ;  /* 0x0000000000007941 */ /* 0x000fea0003800200 */
.L_x_0:
[----:B------:R-:W0:Y:S01]  /*0220*/  LDC.64 R6, c[0x0][0x390] ;  /* 0x0000e400ff067b82 */ /* 0x000e220000000a00 */
[----:B-----5:R-:W-:Y:S01]  /*0230*/  FMUL R5, R4, R5 ;  /* 0x0000000504057220 */ /* 0x020fe20000400000 */
[----:B0-----:R-:W-:-:S05]  /*0240*/  IMAD.WIDE R2, R2, 0x4, R6 ;  /* 0x0000000402027825 */ /* 0x001fca00078e0206 */
[----:B------:R-:W-:Y:S01]  /*0250*/  STG.E desc[UR4][R2.64], R5 ;  /* 0x0000000502007986 */ /* 0x000fe2000c101904 */
[----:B------:R-:W-:Y:S05]  /*0260*/  EXIT ;  /* 0x000000000000794d */ /* 0x000fea0003800000 */
        .weak           $__internal_0_$__cuda_sm3x_div_rn_noftz_f32_slowpath
        .type           $__internal_0_$__cuda_sm3x_div_rn_noftz_f32_slowpath,@function
        .size           $__internal_0_$__cuda_sm3x_div_rn_noftz_f32_slowpath,(.L_x_43 - $__internal_0_$__cuda_sm3x_div_rn_noftz_f32_slowpath)
$__internal_0_$__cuda_sm3x_div_rn_noftz_f32_slowpath:
[--C-:B------:R-:W-:Y:S01]  /*0270*/  SHF.R.U32.HI R7, RZ, 0x17, R3.reuse ;  /* 0x00000017ff077819 */ /* 0x100fe20000011603 */
[----:B------:R-:W-:Y:S01]  /*0280*/  BSSY.RECONVERGENT B1, `(.L_x_2) ;  /* 0x0000064000017945 */ /* 0x000fe20003800200 */
[--C-:B------:R-:W-:Y:S01]  /*0290*/  SHF.R.U32.HI R5, RZ, 0x17, R0.reuse ;  /* 0x00000017ff057819 */ /* 0x100fe20000011600 */
[----:B------:R-:W-:Y:S01]  /*02a0*/  IMAD.MOV.U32 R8, RZ, RZ, R0 ;  /* 0x000000ffff087224 */ /* 0x000fe200078e0000 */
[----:B------:R-:W-:Y:S01]  /*02b0*/  LOP3.LUT R7, R7, 0xff, RZ, 0xc0, !PT ;  /* 0x000000ff07077812 */ /* 0x000fe200078ec0ff */
[----:B------:R-:W-:Y:S01]  /*02c0*/  IMAD.MOV.U32 R9, RZ, RZ, R3 ;  /* 0x000000ffff097224 */ /* 0x000fe200078e0003 */
[----:B------:R-:W-:-:S03]  /*02d0*/  LOP3.LUT R5, R5, 0xff, RZ, 0xc0, !PT ;  /* 0x000000ff05057812 */ /* 0x000fc600078ec0ff */
[----:B------:R-:W-:Y:S02]  /*02e0*/  VIADD R12, R7, 0xffffffff ;  /* 0xffffffff070c7836 */ /* 0x000fe40000000000 */
[----:B------:R-:W-:-:S03]  /*02f0*/  VIADD R11, R5, 0xffffffff ;  /* 0xffffffff050b7836 */ /* 0x000fc60000000000 */
[----:B------:R-:W-:-:S04]  /*0300*/  ISETP.GT.U32.AND P0, PT, R12, 0xfd, PT ;  /* 0x000000fd0c00780c */ /* 0x000fc80003f04070 */
[----:B------:R-:W-:-:S13]  /*0310*/  ISETP.GT.U32.OR P0, PT, R11, 0xfd, P0 ;  /* 0x000000fd0b00780c */ /* 0x000fda0000704470 */
[----:B------:R-:W-:Y:S01]  /*0320*/  @!P0 IMAD.MOV.U32 R10, RZ, RZ, RZ ;  /* 0x000000ffff0a8224 */ /* 0x000fe200078e00ff */
[----:B------:R-:W-:Y:S06]  /*0330*/  @!P0 BRA `(.L_x_3) ;  /* 0x00000000005c8947 */ /* 0x000fec0003800000 */
[----:B------:R-:W-:Y:S02]  /*0340*/  FSETP.GTU.FTZ.AND P0, PT, |R0|, +INF , PT ;  /* 0x7f8000000000780b */ /* 0x000fe40003f1c200 */
[----:B------:R-:W-:-:S04]  /*0350*/  FSETP.GTU.FTZ.AND P1, PT, |R3|, +INF , PT ;  /* 0x7f8000000300780b */ /* 0x000fc80003f3c200 */
[----:B------:R-:W-:-:S13]  /*0360*/  PLOP3.LUT P0, PT, P0, P1, PT, 0xf8, 0x8f ;  /* 0x00000000008f781c */ /* 0x000fda0000703f70 */
[----:B------:R-:W-:Y:S05]  /*0370*/  @P0 BRA `(.L_x_4) ;  /* 0x00000004004c0947 */ /* 0x000fea0003800000 */
[----:B------:R-:W-:-:S13]  /*0380*/  LOP3.LUT P0, RZ, R9, 0x7fffffff, R8, 0xc8, !PT ;  /* 0x7fffffff09ff7812 */ /* 0x000fda000780c808 */
[----:B------:R-:W-:Y:S05]  /*0390*/  @!P0 BRA `(.L_x_5) ;  /* 0x00000004003c8947 */ /* 0x000fea0003800000 */
[C---:B------:R-:W-:Y:S02]  /*03a0*/  FSETP.NEU.FTZ.AND P2, PT, |R0|.reuse, +INF , PT ;  /* 0x7f8000000000780b */ /* 0x040fe40003f5d200 */
[----:B------:R-:W-:Y:S02]  /*03b0*/  FSETP.NEU.FTZ.AND P1, PT, |R3|, +INF , PT ;  /* 0x7f8000000300780b */ /* 0x000fe40003f3d200 */
[----:B------:R-:W-:-:S11]  /*03c0*/  FSETP.NEU.FTZ.AND P0, PT, |R0|, +INF , PT ;  /* 0x7f8000000000780b */ /* 0x000fd60003f1d200 */
[----:B------:R-:W-:Y:S05]  /*03d0*/  @!P1 BRA !P2, `(.L_x_5) ;  /* 0x00000004002c9947 */ /* 0x000fea0005000000 */
[----:B------:R-:W-:-:S04]  /*03e0*/  LOP3.LUT P2, RZ, R8, 0x7fffffff, RZ, 0xc0, !PT ;  /* 0x7fffffff08ff7812 */ /* 0x000fc8000784c0ff */
[----:B------:R-:W-:-:S13]  /*03f0*/  PLOP3.LUT P1, PT, P1, P2, PT, 0x2f, 0xf2 ;  /* 0x0000000000f2781c */ /* 0x000fda0000f24577 */
[----:B------:R-:W-:Y:S05]  /*0400*/  @P1 BRA `(.L_x_6) ;  /* 0x0000000400181947 */ /* 0x000fea0003800000 */
[----:B------:R-:W-:-:S04]  /*0410*/  LOP3.LUT P1, RZ, R9, 0x7fffffff, RZ, 0xc0, !PT ;  /* 0x7fffffff09ff7812 */ /* 0x000fc8000782c0ff */
[----:B------:R-:W-:-:S13]  /*0420*/  PLOP3.LUT P0, PT, P0, P1, PT, 0x2f, 0xf2 ;  /* 0x0000000000f2781c */ /* 0x000fda0000702577 */
[----:B------:R-:W-:Y:S05]  /*0430*/  @P0 BRA `(.L_x_7) ;  /* 0x0000000400000947 */ /* 0x000fea0003800000 */
[----:B------:R-:W-:Y:S02]  /*0440*/  ISETP.GE.AND P0, PT, R11, RZ, PT ;  /* 0x000000ff0b00720c */ /* 0x000fe40003f06270 */
[----:B------:R-:W-:-:S11]  /*0450*/  ISETP.GE.AND P1, PT, R12, RZ, PT ;  /* 0x000000ff0c00720c */ /* 0x000fd60003f26270 */
[----:B------:R-:W-:Y:S02]  /*0460*/  @P0 IMAD.MOV.U32 R10, RZ, RZ, RZ ;  /* 0x000000ffff0a0224 */ /* 0x000fe400078e00ff */
[----:B------:R-:W-:Y:S01]  /*0470*/  @!P0 FFMA R8, R0, 1.84467440737095516160e+19, RZ ;  /* 0x5f80000000088823 */ /* 0x000fe200000000ff */
[----:B------:R-:W-:Y:S02]  /*0480*/  @!P0 IMAD.MOV.U32 R10, RZ, RZ, -0x40 ;  /* 0xffffffc0ff0a8424 */ /* 0x000fe400078e00ff */
[----:B------:R-:W-:Y:S02]  /*0490*/  @!P1 FFMA R9, R3, 1.84467440737095516160e+19, RZ ;  /* 0x5f80000003099823 */ /* 0x000fe400000000ff */
[----:B------:R-:W-:-:S07]  /*04a0*/  @!P1 VIADD R10, R10, 0x40 ;  /* 0x000000400a0a9836 */ /* 0x000fce0000000000 */
.L_x_3:
[----:B------:R-:W-:Y:S01]  /*04b0*/  LEA R0, R7, 0xc0800000, 0x17 ;  /* 0xc080000007007811 */ /* 0x000fe200078eb8ff */
[----:B------:R-:W-:Y:S01]  /*04c0*/  VIADD R5, R5, 0xffffff81 ;  /* 0xffffff8105057836 */ /* 0x000fe20000000000 */
[----:B------:R-:W-:Y:S03]  /*04d0*/  BSSY.RECONVERGENT B2, `(.L_x_8) ;  /* 0x0000035000027945 */ /* 0x000fe60003800200 */
[----:B------:R-:W-:Y:S02]  /*04e0*/  IMAD.IADD R9, R9, 0x1, -R0 ;  /* 0x0000000109097824 */ /* 0x000fe400078e0a00 */
[C---:B------:R-:W-:Y:S01]  /*04f0*/  IMAD R0, R5.reuse, -0x800000, R8 ;  /* 0xff80000005007824 */ /* 0x040fe200078e0208 */
[----:B------:R-:W-:Y:S01]  /*0500*/  IADD3 R5, PT, PT, R5, 0x7f, -R7 ;  /* 0x0000007f05057810 */ /* 0x000fe20007ffe807 */
[----:B------:R-:W0:Y:S01]  /*0510*/  MUFU.RCP R3, R9 ;  /* 0x0000000900037308 */ /* 0x000e220000001000 */
[----:B------:R-:W-:-:S03]  /*0520*/  FADD.FTZ R11, -R9, -RZ ;  /* 0x800000ff090b7221 */ /* 0x000fc60000010100 */
[----:B------:R-:W-:Y:S02]  /*0530*/  IMAD.IADD R5, R5, 0x1, R10 ;  /* 0x0000000105057824 */ /* 0x000fe400078e020a */
[----:B0-----:R-:W-:-:S04]  /*0540*/  FFMA R12, R3, R11, 1 ;  /* 0x3f800000030c7423 */ /* 0x001fc8000000000b */
[----:B------:R-:W-:-:S04]  /*0550*/  FFMA R12, R3, R12, R3 ;  /* 0x0000000c030c7223 */ /* 0x000fc80000000003 */
[----:B------:R-:W-:-:S04]  /*0560*/  FFMA R3, R0, R12, RZ ;  /* 0x0000000c00037223 */ /* 0x000fc800000000ff */
[----:B------:R-:W-:-:S04]  /*0570*/  FFMA R8, R11, R3, R0 ;  /* 0x000000030b087223 */ /* 0x000fc80000000000 */
[----:B------:R-:W-:-:S04]  /*0580*/  FFMA R13, R12, R8, R3 ;  /* 0x000000080c0d7223 */ /* 0x000fc80000000003 */
[----:B------:R-:W-:-:S04]  /*0590*/  FFMA R8, R11, R13, R0 ;  /* 0x0000000d0b087223 */ /* 0x000fc80000000000 */
[----:B------:R-:W-:-:S05]  /*05a0*/  FFMA R0, R12, R8, R13 ;  /* 0x000000080c007223 */ /* 0x000fca000000000d */
[----:B------:R-:W-:-:S04]  /*05b0*/  SHF.R.U32.HI R3, RZ, 0x17, R0 ;  /* 0x00000017ff037819 */ /* 0x000fc80000011600 */
[----:B------:R-:W-:-:S05]  /*05c0*/  LOP3.LUT R3, R3, 0xff, RZ, 0xc0, !PT ;  /* 0x000000ff03037812 */ /* 0x000fca00078ec0ff */
[----:B------:R-:W-:-:S04]  /*05d0*/  IMAD.IADD R7, R3, 0x1, R5 ;  /* 0x0000000103077824 */ /* 0x000fc800078e0205 */
[----:B------:R-:W-:-:S05]  /*05e0*/  VIADD R3, R7, 0xffffffff ;  /* 0xffffffff07037836 */ /* 0x000fca0000000000 */
[----:B------:R-:W-:-:S13]  /*05f0*/  ISETP.GE.U32.AND P0, PT, R3, 0xfe, PT ;  /* 0x000000fe0300780c */ /* 0x000fda0003f06070 */
[----:B------:R-:W-:Y:S05]  /*0600*/  @!P0 BRA `(.L_x_9) ;  /* 0x0000000000808947 */ /* 0x000fea0003800000 */
[----:B------:R-:W-:-:S13]  /*0610*/  ISETP.GT.AND P0, PT, R7, 0xfe, PT ;  /* 0x000000fe0700780c */ /* 0x000fda0003f04270 */
[----:B------:R-:W-:Y:S05]  /*0620*/  @P0 BRA `(.L_x_10) ;  /* 0x00000000006c0947 */ /* 0x000fea0003800000 */
[----:B------:R-:W-:-:S13]  /*0630*/  ISETP.GE.AND P0, PT, R7, 0x1, PT ;  /* 0x000000010700780c */ /* 0x000fda0003f06270 */
[----:B------:R-:W-:Y:S05]  /*0640*/  @P0 BRA `(.L_x_11) ;  /* 0x0000000000740947 */ /* 0x000fea0003800000 */
[----:B------:R-:W-:Y:S02]  /*0650*/  ISETP.GE.AND P0, PT, R7, -0x18, PT ;  /* 0xffffffe80700780c */ /* 0x000fe40003f06270 */
[----:B------:R-:W-:-:S11]  /*0660*/  LOP3.LUT R0, R0, 0x80000000, RZ, 0xc0, !PT ;  /* 0x8000000000007812 */ /* 0x000fd600078ec0ff */
[----:B------:R-:W-:Y:S05]  /*0670*/  @!P0 BRA `(.L_x_11) ;  /* 0x0000000000688947 */ /* 0x000fea0003800000 */
[CC--:B------:R-:W-:Y:S01]  /*0680*/  FFMA.RZ R3, R12.reuse, R8.reuse, R13 ;  /* 0x000000080c037223 */ /* 0x0c0fe2000000c00d */
[C---:B------:R-:W-:Y:S01]  /*0690*/  VIADD R10, R7.reuse, 0x20 ;  /* 0x00000020070a7836 */ /* 0x040fe20000000000 */
[C---:B------:R-:W-:Y:S02]  /*06a0*/  ISETP.NE.AND P2, PT, R7.reuse, RZ, PT ;  /* 0x000000ff0700720c */ /* 0x040fe40003f45270 */
[----:B------:R-:W-:Y:S01]  /*06b0*/  ISETP.NE.AND P1, PT, R7, RZ, PT ;  /* 0x000000ff0700720c */ /* 0x000fe20003f25270 */
[----:B------:R-:W-:Y:S01]  /*06c0*/  IMAD.MOV R7, RZ, RZ, -R7 ;  /* 0x000000ffff077224 */ /* 0x000fe200078e0a07 */
[----:B------:R-:W-:Y:S01]  /*06d0*/  LOP3.LUT R5, R3, 0x7fffff, RZ, 0xc0, !PT ;  /* 0x007fffff03057812 */ /* 0x000fe200078ec0ff */
[CCC-:B------:R-:W-:Y:S01]  /*06e0*/  FFMA.RP R3, R12.reuse, R8.reuse, R13.reuse ;  /* 0x000000080c037223 */ /* 0x1c0fe2000000800d */
[----:B------:R-:W-:Y:S02]  /*06f0*/  FFMA.RM R8, R12, R8, R13 ;  /* 0x000000080c087223 */ /* 0x000fe4000000400d */
[----:B------:R-:W-:-:S03]  /*0700*/  LOP3.LUT R5, R5, 0x800000, RZ, 0xfc, !PT ;  /* 0x0080000005057812 */ /* 0x000fc600078efcff */
[----:B------:R-:W-:Y:S02]  /*0710*/  FSETP.NEU.FTZ.AND P0, PT, R3, R8, PT ;  /* 0x000000080300720b */ /* 0x000fe40003f1d000 */
[----:B------:R-:W-:Y:S02]  /*0720*/  SHF.L.U32 R10, R5, R10, RZ ;  /* 0x0000000a050a7219 */ /* 0x000fe400000006ff */
[----:B------:R-:W-:Y:S02]  /*0730*/  SEL R8, R7, RZ, P2 ;  /* 0x000000ff07087207 */ /* 0x000fe40001000000 */
[----:B------:R-:W-:Y:S02]  /*0740*/  ISETP.NE.AND P1, PT, R10, RZ, P1 ;  /* 0x000000ff0a00720c */ /* 0x000fe40000f25270 */
[----:B------:R-:W-:Y:S02]  /*0750*/  SHF.R.U32.HI R8, RZ, R8, R5 ;  /* 0x00000008ff087219 */ /* 0x000fe40000011605 */
[----:B------:R-:W-:-:S02]  /*0760*/  PLOP3.LUT P0, PT, P0, P1, PT, 0xf8, 0x8f ;  /* 0x00000000008f781c */ /* 0x000fc40000703f70 */
[----:B------:R-:W-:Y:S02]  /*0770*/  SHF.R.U32.HI R10, RZ, 0x1, R8 ;  /* 0x00000001ff0a7819 */ /* 0x000fe40000011608 */
[----:B------:R-:W-:-:S04]  /*0780*/  SEL R3, RZ, 0x1, !P0 ;  /* 0x00000001ff037807 */ /* 0x000fc80004000000 */
[----:B------:R-:W-:-:S04]  /*0790*/  LOP3.LUT R3, R3, 0x1, R10, 0xf8, !PT ;  /* 0x0000000103037812 */ /* 0x000fc800078ef80a */
[----:B------:R-:W-:-:S05]  /*07a0*/  LOP3.LUT R3, R3, R8, RZ, 0xc0, !PT ;  /* 0x0000000803037212 */ /* 0x000fca00078ec0ff */
[----:B------:R-:W-:-:S05]  /*07b0*/  IMAD.IADD R3, R10, 0x1, R3 ;  /* 0x000000010a037824 */ /* 0x000fca00078e0203 */
[----:B------:R-:W-:Y:S01]  /*07c0*/  LOP3.LUT R0, R3, R0, RZ, 0xfc, !PT ;  /* 0x0000000003007212 */ /* 0x000fe200078efcff */
[----:B------:R-:W-:Y:S06]  /*07d0*/  BRA `(.L_x_11) ;  /* 0x0000000000107947 */ /* 0x000fec0003800000 */
.L_x_10:
[----:B------:R-:W-:-:S04]  /*07e0*/  LOP3.LUT R0, R0, 0x80000000, RZ, 0xc0, !PT ;  /* 0x8000000000007812 */ /* 0x000fc800078ec0ff */
[----:B------:R-:W-:Y:S01]  /*07f0*/  LOP3.LUT R0, R0, 0x7f800000, RZ, 0xfc, !PT ;  /* 0x7f80000000007812 */ /* 0x000fe200078efcff */
[----:B------:R-:W-:Y:S06]  /*0800*/  BRA `(.L_x_11) ;  /* 0x0000000000047947 */ /* 0x000fec0003800000 */
.L_x_9:
[----:B------:R-:W-:-:S07]  /*0810*/  IMAD R0, R5, 0x800000, R0 ;  /* 0x0080000005007824 */ /* 0x000fce00078e0200 */
.L_x_11:
[----:B------:R-:W-:Y:S05]  /*0820*/  BSYNC.RECONVERGENT B2 ;  /* 0x0000000000027941 */ /* 0x000fea0003800200 */
.L_x_8:
[----:B------:R-:W-:Y:S05]  /*0830*/  BRA `(.L_x_12) ;  /* 0x0000000000207947 */ /* 0x000fea0003800000 */
.L_x_7:
[----:B------:R-:W-:-:S04]  /*0840*/  LOP3.LUT R0, R9, 0x80000000, R8, 0x48, !PT ;  /* 0x8000000009007812 */ /* 0x000fc800078e4808 */
[----:B------:R-:W-:Y:S01]  /*0850*/  LOP3.LUT R0, R0, 0x7f800000, RZ, 0xfc, !PT ;  /* 0x7f80000000007812 */ /* 0x000fe200078efcff */
[----:B------:R-:W-:Y:S06]  /*0860*/  BRA `(.L_x_12) ;  /* 0x0000000000147947 */ /* 0x000fec0003800000 */
.L_x_6:
[----:B------:R-:W-:Y:S01]  /*0870*/  LOP3.LUT R0, R9, 0x80000000, R8, 0x48, !PT ;  /* 0x8000000009007812 */ /* 0x000fe200078e4808 */
[----:B------:R-:W-:Y:S06]  /*0880*/  BRA `(.L_x_12) ;  /* 0x00000000000c7947 */ /* 0x000fec0003800000 */
.L_x_5:
[----:B------:R-:W0:Y:S01]  /*0890*/  MUFU.RSQ R0, -QNAN ;  /* 0xffc0000000007908 */ /* 0x000e220000001400 */
[----:B------:R-:W-:Y:S05]  /*08a0*/  BRA `(.L_x_12) ;  /* 0x0000000000047947 */ /* 0x000fea0003800000 */
.L_x_4:
[----:B------:R-:W-:-:S07]  /*08b0*/  FADD.FTZ R0, R0, R3 ;  /* 0x0000000300007221 */ /* 0x000fce0000010000 */
.L_x_12:
[----:B------:R-:W-:Y:S05]  /*08c0*/  BSYNC.RECONVERGENT B1 ;  /* 0x0000000000017941 */ /* 0x000fea0003800200 */
.L_x_2:
[----:B------:R-:W-:-:S04]  /*08d0*/  IMAD.MOV.U32 R7, RZ, RZ, 0x0 ;  /* 0x00000000ff077424 */ /* 0x000fc800078e00ff */
[----:B0-----:R-:W-:Y:S05]  /*08e0*/  RET.REL.NODEC R6 `(_ZN2br4cuda18silu_product_floatEPKfS2_Pfi) ;  /* 0xfffffff406c47950 */ /* 0x001fea0003c3ffff */
.L_x_13:
[----:B------:R-:W-:-:S00]  /*08f0*/  BRA `(.L_x_13) ;  /* 0xfffffffc00fc7947 */ /* 0x000fc0000383ffff */
[----:B------:R-:W-:-:S00]  /*0900*/  NOP ;  /* 0x0000000000007918 */ /* 0x000fc00000000000 */
[----:B------:R-:W-:-:S00]  /*0910*/  NOP ;  /* 0x0000000000007918 */ /* 0x000fc00000000000 */
[----:B------:R-:W-:-:S00]  /*0920*/  NOP ;  /* 0x0000000000007918 */ /* 0x000fc00000000000 */
[----:B------:R-:W-:-:S00]  /*0930*/  NOP ;  /* 0x0000000000007918 */ /* 0x000fc00000000000 */
[----:B------:R-:W-:-:S00]  /*0940*/  NOP ;  /* 0x0000000000007918 */ /* 0x000fc00000000000 */
[----:B------:R-:W-:-:S00]  /*0950*/  NOP ;  /* 0x0000000000007918 */ /* 0x000fc00000000000 */
[----:B------:R-:W-:-:S00]  /*0960*/  NOP ;  /* 0x0000000000007918 */ /* 0x000fc00000000000 */
[----:B------:R-:W-:-:S00]  /*0970*/  NOP ;  /* 0x0000000000007918 */ /* 0x000fc00000000000 */
.L_x_43:


//--------------------- .text._ZN2br4cuda18rotary_embed_floatEPKfS2_PKiPfiiii --------------------------
	.section	.text._ZN2br4cuda18rotary_embed_floatEPKfS2_PKiPfiiii,"ax",@progbits
	.align	128
        .global         _ZN2br4cuda18rotary_embed_floatEPKfS2_PKiPfiiii
        .type           _ZN2br4cuda18rotary_embed_floatEPKfS2_PKiPfiiii,@function
        .size           _ZN2br4cuda18rotary_embed_floatEPKfS2_PKiPfiiii,(.L_x_48 - _ZN2br4cuda18rotary_embed_floatEPKfS2_PKiPfiiii)
        .other          _ZN2br4cuda18rotary_embed_floatEPKfS2_PKiPfiiii,@"STO_CUDA_ENTRY STV_DEFAULT"
_ZN2br4cuda18rotary_embed_floatEPKfS2_PKiPfiiii:
.text._ZN2br4cuda18rotary_embed_floatEPKfS2_PKiPfiiii:
[----:B------:R-:W-:Y:S01]  /*0000*/  LDC R1, c[0x0][0x37c] ;  /* 0x0000df00ff017b82 */ /* 0x000fe20000000800 */
[----:B------:R-:W0:Y:S07]  /*0010*/  S2R R3, SR_TID.X ;  /* 0x0000000000037919 */ /* 0x000e2e0000002100 */
[----:B------:R-:W0:Y:S01]  /*0020*/  S2UR UR6, SR_CTAID.X ;  /* 0x00000000000679c3 */ /* 0x000e220000002500 */
[----:B------:R-:W1:Y:S07]  /*0030*/  LDCU.64 UR4, c[0x0][0x3a0] ;  /* 0x00007400ff0477ac */ /* 0x000e6e0008000a00 */
[----:B------:R-:W0:Y:S08]  /*0040*/  LDC R0, c[0x0][0x360] ;  /* 0x0000d800ff007b82 */ /* 0x000e300000000800 */
[----:B------:R-:W2:Y:S01]  /*0050*/  LDC R2, c[0x0][0x3a8] ;  /* 0x0000ea00ff027b82 */ /* 0x000ea20000000800 */
[----:B-1----:R-:W-:Y:S01]  /*0060*/  UIMAD UR4, UR5, UR4, URZ ;  /* 0x00000004050472a4 */ /* 0x002fe2000f8e02ff */
[----:B0-----:R-:W-:-:S05]  /*0070*/  IMAD R0, R0, UR6, R3 ;  /* 0x0000000600007c24 */ /* 0x001fca000f8e0203 */
[----:B--2---:R-:W-:-:S05]  /*0080*/  IMAD R3, R2, UR4, RZ ;  /* 0x0000000402037c24 */ /* 0x004fca000f8e02ff */
[----:B------:R-:W-:-:S13]  /*0090*/  ISETP.GE.AND P0, PT, R0, R3, PT ;  /* 0x000000030000720c */ /* 0x000fda0003f06270 */
[----:B------:R-:W-:Y:S05]  /*00a0*/  @P0 EXIT ;  /* 0x000000000000094d */ /* 0x000fea0003800000 */
[----:B------:R-:W-:Y:S01]  /*00b0*/  IMAD R3, R2, UR5, RZ ;  /* 0x0000000502037c24 */ /* 0x000fe2000f8e02ff */
[----:B------:R-:W-:Y:S01]  /*00c0*/  IABS R4, R2 ;  /* 0x0000000200047213 */ /* 0x000fe20000000000 */
[----:B------:R-:W0:Y:S01]  /*00d0*/  LDC R21, c[0x0][0x3ac] ;  /* 0x0000eb00ff157b82 */ /* 0x000e220000000800 */
[----:B------:R-:W-:Y:S01]  /*00e0*/  ISETP.GE.AND P3, PT, R0, RZ, PT ;  /* 0x000000ff0000720c */ /* 0x000fe20003f66270 */
[----:B------:R-:W1:Y:S01]  /*00f0*/  LDCU.64 UR8, c[0x0][0x380] ;  /* 0x00007000ff0877ac */ /* 0x000e620008000a00 */
[----:B------:R-:W2:Y:S01]  /*0100*/  I2F.RP R11, R4 ;  /* 0x00000004000b7306 */ /* 0x000ea20000209400 */
[----:B------:R-:W-:Y:S02]  /*0110*/  IABS R5, R3 ;  /* 0x0000000300057213 */ /* 0x000fe40000000000 */
[----:B------:R-:W-:Y:S01]  /*0120*/  ISETP.NE.AND P5, PT, R2, RZ, PT ;  /* 0x000000ff0200720c */ /* 0x000fe20003fa5270 */
[----:B------:R-:W3:Y:S04]  /*0130*/  LDCU.64 UR10, c[0x0][0x398] ;  /* 0x00007300ff0a77ac */ /* 0x000ee80008000a00 */
[----:B------:R-:W4:Y:S01]  /*0140*/  I2F.RP R10, R5 ;  /* 0x00000005000a7306 */ /* 0x000f220000209400 */
[----:B------:R-:W1:Y:S07]  /*0150*/  LDCU.64 UR6, c[0x0][0x358] ;  /* 0x00006b00ff0677ac */ /* 0x000e6e0008000a00 */
[----:B--2---:R-:W2:Y:S08]  /*0160*/  MUFU.RCP R11, R11 ;  /* 0x0000000b000b7308 */ /* 0x004eb00000001000 */
[----:B----4-:R-:W4:Y:S01]  /*0170*/  MUFU.RCP R10, R10 ;  /* 0x0000000a000a7308 */ /* 0x010f220000001000 */
[----:B--2---:R-:W-:-:S02]  /*0180*/  IADD3 R8, PT, PT, R11, 0xffffffe, RZ ;  /* 0x0ffffffe0b087810 */ /* 0x004fc40007ffe0ff */
[----:B------:R-:W-:-:S05]  /*0190*/  IABS R11, R0 ;  /* 0x00000000000b7213 */ /* 0x000fca0000000000 */
[----:B------:R2:W3:Y:S01]  /*01a0*/  F2I.FTZ.U32.TRUNC.NTZ R9, R8 ;  /* 0x0000000800097305 */ /* 0x0004e2000021f000 */
[----:B----4-:R-:W-:Y:S02]  /*01b0*/  IADD3 R6, PT, PT, R10, 0xffffffe, RZ ;  /* 0x0ffffffe0a067810 */ /* 0x010fe40007ffe0ff */
[----:B------:R-:W-:-:S05]  /*01c0*/  IABS R10, R3 ;  /* 0x00000003000a7213 */ /* 0x000fca0000000000 */
[----:B------:R4:W1:Y:S01]  /*01d0*/  F2I.FTZ.U32.TRUNC.NTZ R7, R6 ;  /* 0x0000000600077305 */ /* 0x000862000021f000 */
[----:B--2---:R-:W-:Y:S01]  /*01e0*/  HFMA2 R8, -RZ, RZ, 0, 0 ;  /* 0x00000000ff087431 */ /* 0x004fe200000001ff */
[----:B---3--:R-:W-:Y:S02]  /*01f0*/  IADD3 R13, PT, PT, RZ, -R9, RZ ;  /* 0x80000009ff0d7210 */ /* 0x008fe40007ffe0ff */
[----:B----4-:R-:W-:-:S03]  /*0200*/  MOV R6, RZ ;  /* 0x000000ff00067202 */ /* 0x010fc60000000f00 */
[----:B------:R-:W-:Y:S01]  /*0210*/  IMAD R13, R13, R4, RZ ;  /* 0x000000040d0d7224 */ /* 0x000fe200078e02ff */
[----:B-1----:R-:W-:-:S03]  /*0220*/  IADD3 R12, PT, PT, RZ, -R7, RZ ;  /* 0x80000007ff0c7210 */ /* 0x002fc60007ffe0ff */
[----:B------:R-:W-:-:S04]  /*0230*/  IMAD.HI.U32 R8, R9, R13, R8 ;  /* 0x0000000d09087227 */ /* 0x000fc800078e0008 */
[----:B------:R-:W-:-:S04]  /*0240*/  IMAD R9, R12, R5, RZ ;  /* 0x000000050c097224 */ /* 0x000fc800078e02ff */
[----:B------:R-:W-:-:S04]  /*0250*/  IMAD.HI.U32 R6, R7, R9, R6 ;  /* 0x0000000907067227 */ /* 0x000fc800078e0006 */
[----:B------:R-:W-:-:S04]  /*0260*/  IMAD.HI.U32 R7, R8, R11, RZ ;  /* 0x0000000b08077227 */ /* 0x000fc800078e00ff */
[----:B------:R-:W-:Y:S01]  /*0270*/  IMAD.MOV R9, RZ, RZ, -R10 ;  /* 0x000000ffff097224 */ /* 0x000fe200078e0a0a */
[----:B------:R-:W-:Y:S01]  /*0280*/  IADD3 R7, PT, PT, -R7, RZ, RZ ;  /* 0x000000ff07077210 */ /* 0x000fe20007ffe1ff */
[----:B------:R-:W-:-:S04]  /*0290*/  IMAD.HI.U32 R8, R6, R11, RZ ;  /* 0x0000000b06087227 */ /* 0x000fc800078e00ff */
[--C-:B------:R-:W-:Y:S02]  /*02a0*/  IMAD R6, R8, R9, R11.reuse ;  /* 0x0000000908067224 */ /* 0x100fe400078e020b */
[----:B------:R-:W-:-:S03]  /*02b0*/  IMAD R9, R4, R7, R11 ;  /* 0x0000000704097224 */ /* 0x000fc600078e020b */
[----:B------:R-:W-:Y:S02]  /*02c0*/  ISETP.GT.U32.AND P4, PT, R5, R6, PT ;  /* 0x000000060500720c */ /* 0x000fe40003f84070 */
[----:B------:R-:W-:-:S11]  /*02d0*/  ISETP.GT.U32.AND P0, PT, R4, R9, PT ;  /* 0x000000090400720c */ /* 0x000fd60003f04070 */
[-C--:B------:R-:W-:Y:S02]  /*02e0*/  @!P4 IADD3 R6, PT, PT, R6, -R5.reuse, RZ ;  /* 0x800000050606c210 */ /* 0x080fe40007ffe0ff */
[----:B------:R-:W-:Y:S02]  /*02f0*/  @!P0 IADD3 R9, PT, PT, R9, -R4, RZ ;  /* 0x8000000409098210 */ /* 0x000fe40007ffe0ff */
[----:B------:R-:W-:Y:S02]  /*0300*/  ISETP.GE.U32.AND P0, PT, R6, R5, PT ;  /* 0x000000050600720c */ /* 0x000fe40003f06070 */
[----:B------:R-:W-:Y:S01]  /*0310*/  ISETP.GT.U32.AND P1, PT, R4, R9, PT ;  /* 0x000000090400720c */ /* 0x000fe20003f24070 */
[----:B------:R-:W1:Y:S01]  /*0320*/  LDC.64 R6, c[0x0][0x390] ;  /* 0x0000e400ff067b82 */ /* 0x000e620000000a00 */
[----:B------:R-:W-:Y:S02]  /*0330*/  LOP3.LUT R5, R0, R3, RZ, 0x3c, !PT ;  /* 0x0000000300057212 */ /* 0x000fe400078e3cff */
[----:B------:R-:W-:-:S02]  /*0340*/  @!P4 IADD3 R8, PT, PT, R8, 0x1, RZ ;  /* 0x000000010808c810 */ /* 0x000fc40007ffe0ff */
[----:B------:R-:W-:Y:S02]  /*0350*/  ISETP.GE.AND P2, PT, R5, RZ, PT ;  /* 0x000000ff0500720c */ /* 0x000fe40003f46270 */
[----:B------:R-:W-:-:S03]  /*0360*/  ISETP.NE.AND P4, PT, R3, RZ, PT ;  /* 0x000000ff0300720c */ /* 0x000fc60003f85270 */
[----:B------:R-:W-:Y:S02]  /*0370*/  @P0 IADD3 R8, PT, PT, R8, 0x1, RZ ;  /* 0x0000000108080810 */ /* 0x000fe40007ffe0ff */
[----:B------:R-:W-:-:S05]  /*0380*/  @!P1 IMAD.IADD R9, R9, 0x1, -R4 ;  /* 0x0000000109099824 */ /* 0x000fca00078e0a04 */
[----:B------:R-:W-:Y:S02]  /*0390*/  MOV R5, R9 ;  /* 0x0000000900057202 */ /* 0x000fe40000000f00 */
[----:B------:R-:W-:Y:S02]  /*03a0*/  @!P2 IADD3 R8, PT, PT, -R8, RZ, RZ ;  /* 0x000000ff0808a210 */ /* 0x000fe40007ffe1ff */
[----:B------:R-:W-:Y:S02]  /*03b0*/  @!P3 IADD3 R5, PT, PT, -R5, RZ, RZ ;  /* 0x000000ff0505b210 */ /* 0x000fe40007ffe1ff */
[----:B------:R-:W-:Y:S02]  /*03c0*/  @!P4 LOP3.LUT R8, RZ, R3, RZ, 0x33, !PT ;  /* 0x00000003ff08c212 */ /* 0x000fe400078e33ff */
[----:B------:R-:W-:-:S05]  /*03d0*/  @!P5 LOP3.LUT R5, RZ, R2, RZ, 0x33, !PT ;  /* 0x00000002ff05d212 */ /* 0x000fca00078e33ff */
[----:B------:R-:W-:Y:S02]  /*03e0*/  IMAD R3, R8, R2, R5 ;  /* 0x0000000208037224 */ /* 0x000fe400078e0205 */
[----:B------:R-:W2:Y:S01]  /*03f0*/  LDC.64 R8, c[0x0][0x388] ;  /* 0x0000e200ff087b82 */ /* 0x000ea20000000a00 */
[----:B0-----:R-:W-:Y:S01]  /*0400*/  IMAD R22, R0, R21, RZ ;  /* 0x0000001500167224 */ /* 0x001fe200078e02ff */
[----:B------:R-:W-:Y:S01]  /*0410*/  ISETP.GE.AND P0, PT, R21, 0x2, PT ;  /* 0x000000021500780c */ /* 0x000fe20003f06270 */
[----:B-1----:R-:W-:-:S04]  /*0420*/  IMAD.WIDE R2, R3, 0x4, R6 ;  /* 0x0000000403027825 */ /* 0x002fc800078e0206 */
[----:B------:R-:W-:Y:S02]  /*0430*/  IMAD.WIDE R22, R22, 0x4, RZ ;  /* 0x0000000416167825 */ /* 0x000fe400078e02ff */
[----:B------:R0:W5:Y:S02]  /*0440*/  LDG.E R2, desc[UR6][R2.64] ;  /* 0x0000000602027981 */ /* 0x000164000c1e1900 */
[----:B------:R-:W-:Y:S01]  /*0450*/  IMAD R0, R5, R21, RZ ;  /* 0x0000001505007224 */ /* 0x000fe200078e02ff */
[C---:B------:R-:W-:Y:S02]  /*0460*/  IADD3 R6, P1, PT, R22.reuse, UR8, RZ ;  /* 0x0000000816067c10 */ /* 0x040fe4000ff3e0ff */
[----:B------:R-:W-:Y:S02]  /*0470*/  IADD3 R4, P2, PT, R22, UR10, RZ ;  /* 0x0000000a16047c10 */ /* 0x000fe4000ff5e0ff */
[C---:B------:R-:W-:Y:S02]  /*0480*/  IADD3.X R7, PT, PT, R23.reuse, UR9, RZ, P1, !PT ;  /* 0x0000000917077c10 */ /* 0x040fe40008ffe4ff */
[----:B------:R-:W-:-:S02]  /*0490*/  IADD3.X R5, PT, PT, R23, UR11, RZ, P2, !PT ;  /* 0x0000000b17057c10 */ /* 0x000fc400097fe4ff */
[----:B------:R-:W-:Y:S01]  /*04a0*/  LEA.HI R21, R21, R21, RZ, 0x1 ;  /* 0x0000001515157211 */ /* 0x000fe200078f08ff */
[----:B0-----:R-:W-:Y:S06]  /*04b0*/  @!P0 EXIT ;  /* 0x000000000000894d */ /* 0x001fec0003800000 */
[----:B------:R-:W-:Y:S02]  /*04c0*/  SHF.R.S32.HI R21, RZ, 0x1, R21 ;  /* 0x00000001ff157819 */ /* 0x000fe40000011415 */
[----:B-----5:R-:W-:Y:S02]  /*04d0*/  ISETP.GT.AND P0, PT, R2, RZ, PT ;  /* 0x000000ff0200720c */ /* 0x020fe40003f04270 */
[----:B------:R-:W-:Y:S02]  /*04e0*/  SHF.L.U32 R0, R0, 0x1, RZ ;  /* 0x0000000100007819 */ /* 0x000fe400000006ff */
[----:B------:R-:W-:Y:S02]  /*04f0*/  IADD3 R2, PT, PT, R21, -0x1, RZ ;  /* 0xffffffff15027810 */ /* 0x000fe40007ffe0ff */
[----:B------:R-:W-:Y:S02]  /*0500*/  SEL R3, R0, RZ, P0 ;  /* 0x000000ff00037207 */ /* 0x000fe40000000000 */
[----:B------:R-:W-:-:S03]  /*0510*/  ISETP.GE.U32.AND P0, PT, R2, 0x3, PT ;  /* 0x000000030200780c */ /* 0x000fc60003f06070 */
[----:B--2---:R-:W-:-:S04]  /*0520*/  IMAD.WIDE R2, R3, 0x4, R8 ;  /* 0x0000000403027825 */ /* 0x004fc800078e0208 */
[----:B------:R-:W-:-:S06]  /*0530*/  IMAD.MOV.U32 R9, RZ, RZ, RZ ;  /* 0x000000ffff097224 */ /* 0x000fcc00078e00ff */
[----:B------:R-:W-:Y:S05]  /*0540*/  @!P0 BRA `(.L_x_14) ;  /* 0x0000000400308947 */ /* 0x000fea0003800000 */
[----:B------:R-:W-:Y:S01]  /*0550*/  MOV R0, R22 ;  /* 0x0000001600007202 */ /* 0x000fe20000000f00 */
[----:B------:R-:W-:Y:S01]  /*0560*/  HFMA2 R20, -RZ, RZ, 0, 2.384185791015625e-07 ;  /* 0x00000004ff147431 */ /* 0x000fe200000001ff */
[C---:B------:R-:W-:Y:S02]  /*0570*/  LOP3.LUT R22, R21.reuse, 0x3ffffffc, RZ, 0xc0, !PT ;  /* 0x3ffffffc15167812 */ /* 0x040fe400078ec0ff */
[----:B------:R-:W-:Y:S02]  /*0580*/  SHF.L.U32 R25, R21, 0x1, RZ ;  /* 0x0000000115197819 */ /* 0x000fe400000006ff */
[----:B------:R-:W-:-:S07]  /*0590*/  IADD3 R22, PT, PT, -R22, RZ, RZ ;  /* 0x000000ff16167210 */ /* 0x000fce0007ffe1ff */
.L_x_15:
[----:B------:R-:W-:Y:S02]  /*05a0*/  IADD3 R8, P0, PT, R0, UR8, RZ ;  /* 0x0000000800087c10 */ /* 0x000fe4000ff1e0ff */
[----:B------:R-:W-:Y:S02]  /*05b0*/  IADD3 R11, PT, PT, R20, -0x4, RZ ;  /* 0xfffffffc140b7810 */ /* 0x000fe40007ffe0ff */
[----:B------:R-:W-:-:S03]  /*05c0*/  IADD3.X R9, PT, PT, R23, UR9, RZ, P0, !PT ;  /* 0x0000000917097c10 */ /* 0x000fc600087fe4ff */
[----:B------:R-:W-:Y:S02]  /*05d0*/  IMAD.WIDE.U32 R10, R11, 0x4, R2 ;  /* 0x000000040b0a7825 */ /* 0x000fe400078e0002 */
[----:B0-----:R-:W2:Y:S02]  /*05e0*/  LDG.E R17, desc[UR6][R8.64] ;  /* 0x0000000608117981 */ /* 0x001ea4000c1e1900 */
[----:B------:R-:W-:Y:S02]  /*05f0*/  IMAD.WIDE.U32 R12, R21, 0x4, R8 ;  /* 0x00000004150c7825 */ /* 0x000fe400078e0008 */
[----:B------:R-:W3:Y:S04]  /*0600*/  LDG.E R15, desc[UR6][R10.64+0x4] ;  /* 0x000004060a0f7981 */ /* 0x000ee8000c1e1900 */
[----:B------:R-:W3:Y:S04]  /*0610*/  LDG.E R16, desc[UR6][R12.64] ;  /* 0x000000060c107981 */ /* 0x000ee8000c1e1900 */
[----:B------:R-:W2:Y:S01]  /*0620*/  LDG.E R18, desc[UR6][R10.64] ;  /* 0x000000060a127981 */ /* 0x000ea2000c1e1900 */
[----:B------:R-:W-:Y:S01]  /*0630*/  IADD3 R14, P0, PT, R0, UR10, RZ ;  /* 0x0000000a000e7c10 */ /* 0x000fe2000ff1e0ff */
[----:B---3--:R-:W-:-:S03]  /*0640*/  FMUL R24, R16, R15 ;  /* 0x0000000f10187220 */ /* 0x008fc60000400000 */
[----:B------:R-:W-:Y:S01]  /*0650*/  IADD3.X R15, PT, PT, R23, UR11, RZ, P0, !PT ;  /* 0x0000000b170f7c10 */ /* 0x000fe200087fe4ff */
[----:B--2---:R-:W-:Y:S01]  /*0660*/  FFMA R27, R17, R18, -R24 ;  /* 0x00000012111b7223 */ /* 0x004fe20000000818 */
[----:B------:R-:W-:-:S04]  /*0670*/  IMAD.WIDE.U32 R18, R25, 0x4, R2 ;  /* 0x0000000419127825 */ /* 0x000fc800078e0002 */
[----:B------:R0:W-:Y:S04]  /*0680*/  STG.E desc[UR6][R14.64], R27 ;  /* 0x0000001b0e007986 */ /* 0x0001e8000c101906 */
[----:B------:R-:W2:Y:S04]  /*0690*/  LDG.E R24, desc[UR6][R18.64+0x4] ;  /* 0x0000040612187981 */ /* 0x000ea8000c1e1900 */
[----:B------:R-:W3:Y:S01]  /*06a0*/  LDG.E R29, desc[UR6][R18.64] ;  /* 0x00000006121d7981 */ /* 0x000ee2000c1e1900 */
[----:B--2---:R-:W-:-:S04]  /*06b0*/  FMUL R17, R17, R24 ;  /* 0x0000001811117220 */ /* 0x004fc80000400000 */
[----:B---3--:R-:W-:Y:S01]  /*06c0*/  FFMA R29, R16, R29, R17 ;  /* 0x0000001d101d7223 */ /* 0x008fe20000000011 */
[----:B------:R-:W-:-:S05]  /*06d0*/  IMAD.WIDE.U32 R16, R21, 0x4, R14 ;  /* 0x0000000415107825 */ /* 0x000fca00078e000e */
[----:B------:R1:W-:Y:S04]  /*06e0*/  STG.E desc[UR6][R16.64], R29 ;  /* 0x0000001d10007986 */ /* 0x0003e8000c101906 */
[----:B------:R-:W2:Y:S04]  /*06f0*/  LDG.E R24, desc[UR6][R12.64+0x4] ;  /* 0x000004060c187981 */ /* 0x000ea8000c1e1900 */
[----:B0-----:R-:W2:Y:S04]  /*0700*/  LDG.E R27, desc[UR6][R10.64+0xc] ;  /* 0x00000c060a1b7981 */ /* 0x001ea8000c1e1900 */
[----:B------:R-:W3:Y:S04]  /*0710*/  LDG.E R26, desc[UR6][R8.64+0x4] ;  /* 0x00000406081a7981 */ /* 0x000ee8000c1e1900 */
[----:B------:R-:W3:Y:S01]  /*0720*/  LDG.E R28, desc[UR6][R10.64+0x8] ;  /* 0x000008060a1c7981 */ /* 0x000ee2000c1e1900 */
[----:B------:R-:W-:-:S05]  /*0730*/  IADD3 R19, PT, PT, R25, 0x2, RZ ;  /* 0x0000000219137810 */ /* 0x000fca0007ffe0ff */
[----:B------:R-:W-:-:S04]  /*0740*/  IMAD.WIDE.U32 R18, R19, 0x4, R2 ;  /* 0x0000000413127825 */ /* 0x000fc800078e0002 */
[----:B--2---:R-:W-:-:S04]  /*0750*/  FMUL R27, R24, R27 ;  /* 0x0000001b181b7220 */ /* 0x004fc80000400000 */
[----:B---3--:R-:W-:-:S05]  /*0760*/  FFMA R27, R26, R28, -R27 ;  /* 0x0000001c1a1b7223 */ /* 0x008fca000000081b */
[----:B------:R0:W-:Y:S04]  /*0770*/  STG.E desc[UR6][R14.64+0x4], R27 ;  /* 0x0000041b0e007986 */ /* 0x0001e8000c101906 */
[----:B-1----:R-:W2:Y:S04]  /*0780*/  LDG.E R29, desc[UR6][R18.64+0x4] ;  /* 0x00000406121d7981 */ /* 0x002ea8000c1e1900 */
[----:B------:R-:W3:Y:S01]  /*0790*/  LDG.E R28, desc[UR6][R18.64] ;  /* 0x00000006121c7981 */ /* 0x000ee2000c1e1900 */
[----:B--2---:R-:W-:-:S04]  /*07a0*/  FMUL R29, R26, R29 ;  /* 0x0000001d1a1d7220 */ /* 0x004fc80000400000 */
[----:B---3--:R-:W-:-:S05]  /*07b0*/  FFMA R29, R24, R28, R29 ;  /* 0x0000001c181d7223 */ /* 0x008fca000000001d */
[----:B------:R1:W-:Y:S04]  /*07c0*/  STG.E desc[UR6][R16.64+0x4], R29 ;  /* 0x0000041d10007986 */ /* 0x0003e8000c101906 */
[----:B------:R-:W2:Y:S04]  /*07d0*/  LDG.E R24, desc[UR6][R12.64+0x8] ;  /* 0x000008060c187981 */ /* 0x000ea8000c1e1900 */
[----:B0-----:R-:W2:Y:S04]  /*07e0*/  LDG.E R27, desc[UR6][R10.64+0x14] ;  /* 0x000014060a1b7981 */ /* 0x001ea8000c1e1900 */
[----:B------:R-:W3:Y:S04]  /*07f0*/  LDG.E R26, desc[UR6][R8.64+0x8] ;  /* 0x00000806081a7981 */ /* 0x000ee8000c1e1900 */
[----:B------:R-:W3:Y:S01]  /*0800*/  LDG.E R28, desc[UR6][R10.64+0x10] ;  /* 0x000010060a1c7981 */ /* 0x000ee2000c1e1900 */
[----:B--2---:R-:W-:-:S04]  /*0810*/  FMUL R27, R24, R27 ;  /* 0x0000001b181b7220 */ /* 0x004fc80000400000 */
[----:B---3--:R-:W-:Y:S01]  /*0820*/  FFMA R27, R26, R28, -R27 ;  /* 0x0000001c1a1b7223 */ /* 0x008fe2000000081b */
[----:B------:R-:W-:-:S04]  /*0830*/  VIADD R28, R25, 0x4 ;  /* 0x00000004191c7836 */ /* 0x000fc80000000000 */
[----:B------:R-:W-:Y:S01]  /*0840*/  IMAD.WIDE.U32 R18, R28, 0x4, R2 ;  /* 0x000000041c127825 */ /* 0x000fe200078e0002 */
[----:B------:R0:W-:Y:S04]  /*0850*/  STG.E desc[UR6][R14.64+0x8], R27 ;  /* 0x0000081b0e007986 */ /* 0x0001e8000c101906 */
[----:B-1----:R-:W2:Y:S04]  /*0860*/  LDG.E R29, desc[UR6][R18.64+0x4] ;  /* 0x00000406121d7981 */ /* 0x002ea8000c1e1900 */
[----:B------:R-:W3:Y:S01]  /*0870*/  LDG.E R28, desc[UR6][R18.64] ;  /* 0x00000006121c7981 */ /* 0x000ee2000c1e1900 */
[----:B--2---:R-:W-:-:S04]  /*0880*/  FMUL R29, R26, R29 ;  /* 0x0000001d1a1d7220 */ /* 0x004fc80000400000 */
[----:B---3--:R-:W-:-:S05]  /*0890*/  FFMA R29, R24, R28, R29 ;  /* 0x0000001c181d7223 */ /* 0x008fca000000001d */
[----:B------:R1:W-:Y:S04]  /*08a0*/  STG.E desc[UR6][R16.64+0x8], R29 ;  /* 0x0000081d10007986 */ /* 0x0003e8000c101906 */
[----:B------:R-:W0:Y:S04]  /*08b0*/  LDG.E R12, desc[UR6][R12.64+0xc] ;  /* 0x00000c060c0c7981 */ /* 0x000e28000c1e1900 */
[----:B------:R-:W0:Y:S04]  /*08c0*/  LDG.E R26, desc[UR6][R10.64+0x1c] ;  /* 0x00001c060a1a7981 */ /* 0x000e28000c1e1900 */
[----:B------:R-:W2:Y:S04]  /*08d0*/  LDG.E R8, desc[UR6][R8.64+0xc] ;  /* 0x00000c0608087981 */ /* 0x000ea8000c1e1900 */
[----:B------:R-:W2:Y:S01]  /*08e0*/  LDG.E R24, desc[UR6][R10.64+0x18] ;  /* 0x000018060a187981 */ /* 0x000ea2000c1e1900 */
[----:B------:R-:W-:-:S05]  /*08f0*/  IADD3 R28, PT, PT, R25, 0x6, RZ ;  /* 0x00000006191c7810 */ /* 0x000fca0007ffe0ff */
[----:B------:R-:W-:-:S04]  /*0900*/  IMAD.WIDE.U32 R18, R28, 0x4, R2 ;  /* 0x000000041c127825 */ /* 0x000fc800078e0002 */
[----:B0-----:R-:W-:-:S04]  /*0910*/  FMUL R27, R12, R26 ;  /* 0x0000001a0c1b7220 */ /* 0x001fc80000400000 */
[----:B--2---:R-:W-:-:S05]  /*0920*/  FFMA R27, R8, R24, -R27 ;  /* 0x00000018081b7223 */ /* 0x004fca000000081b */
[----:B------:R0:W-:Y:S04]  /*0930*/  STG.E desc[UR6][R14.64+0xc], R27 ;  /* 0x00000c1b0e007986 */ /* 0x0001e8000c101906 */
[----:B------:R-:W2:Y:S04]  /*0940*/  LDG.E R24, desc[UR6][R18.64+0x4] ;  /* 0x0000040612187981 */ /* 0x000ea8000c1e1900 */
[----:B-1----:R-:W3:Y:S01]  /*0950*/  LDG.E R29, desc[UR6][R18.64] ;  /* 0x00000006121d7981 */ /* 0x002ee2000c1e1900 */
[----:B------:R-:W-:-:S04]  /*0960*/  IADD3 R22, PT, PT, R22, 0x4, RZ ;  /* 0x0000000416167810 */ /* 0x000fc80007ffe0ff */
[----:B------:R-:W-:Y:S02]  /*0970*/  ISETP.NE.AND P0, PT, R22, RZ, PT ;  /* 0x000000ff1600720c */ /* 0x000fe40003f05270 */
[----:B------:R-:W-:Y:S02]  /*0980*/  IADD3 R0, P1, PT, R0, 0x10, RZ ;  /* 0x0000001000007810 */ /* 0x000fe40007f3e0ff */
[----:B------:R-:W-:Y:S02]  /*0990*/  IADD3 R20, PT, PT, R20, 0x8, RZ ;  /* 0x0000000814147810 */ /* 0x000fe40007ffe0ff */
[----:B------:R-:W-:Y:S02]  /*09a0*/  IADD3 R25, PT, PT, R25, 0x8, RZ ;  /* 0x0000000819197810 */ /* 0x000fe40007ffe0ff */
[----:B------:R-:W-:Y:S01]  /*09b0*/  IADD3.X R23, PT, PT, RZ, R23, RZ, P1, !PT ;  /* 0x00000017ff177210 */ /* 0x000fe20000ffe4ff */
[----:B--2---:R-:W-:-:S04]  /*09c0*/  FMUL R13, R8, R24 ;  /* 0x00000018080d7220 */ /* 0x004fc80000400000 */
[----:B---3--:R-:W-:-:S05]  /*09d0*/  FFMA R13, R12, R29, R13 ;  /* 0x0000001d0c0d7223 */ /* 0x008fca000000000d */
[----:B------:R0:W-:Y:S01]  /*09e0*/  STG.E desc[UR6][R16.64+0xc], R13 ;  /* 0x00000c0d10007986 */ /* 0x0001e2000c101906 */
[----:B------:R-:W-:Y:S05]  /*09f0*/  @P0 BRA `(.L_x_15) ;  /* 0xfffffff800e80947 */ /* 0x000fea000383ffff */
[----:B------:R-:W-:-:S07]  /*0a00*/  LOP3.LUT R9, R21, 0x3ffffffc, RZ, 0xc0, !PT ;  /* 0x3ffffffc15097812 */ /* 0x000fce00078ec0ff */
.L_x_14:
[----:B------:R-:W-:-:S13]  /*0a10*/  LOP3.LUT P0, R0, R21, 0x3, RZ, 0xc0, !PT ;  /* 0x0000000315007812 */ /* 0x000fda000780c0ff */
[----:B------:R-:W-:Y:S05]  /*0a20*/  @!P0 EXIT ;  /* 0x000000000000894d */ /* 0x000fea0003800000 */
[----:B------:R-:W-:Y:S02]  /*0a30*/  ISETP.NE.AND P0, PT, R0, 0x1, PT ;  /* 0x000000010000780c */ /* 0x000fe40003f05270 */
[----:B------:R-:W-:-:S04]  /*0a40*/  LOP3.LUT R8, R21, 0x1, RZ, 0xc0, !PT ;  /* 0x0000000115087812 */ /* 0x000fc800078ec0ff */
[----:B------:R-:W-:-:S07]  /*0a50*/  ISETP.NE.U32.AND P1, PT, R8, 0x1, PT ;  /* 0x000000010800780c */ /* 0x000fce0003f25070 */
[----:B------:R-:W-:Y:S06]  /*0a60*/  @!P0 BRA `(.L_x_16) ;  /* 0x0000000000988947 */ /* 0x000fec0003800000 */
[----:B------:R-:W-:Y:S01]  /*0a70*/  IADD3 R23, PT, PT, R21, R9, RZ ;  /* 0x0000000915177210 */ /* 0x000fe20007ffe0ff */
[C---:B0-----:R-:W-:Y:S02]  /*0a80*/  IMAD.SHL.U32 R13, R9.reuse, 0x2, RZ ;  /* 0x00000002090d7824 */ /* 0x041fe400078e00ff */
[----:B------:R-:W-:-:S04]  /*0a90*/  IMAD.WIDE.U32 R10, R9, 0x4, R6 ;  /* 0x00000004090a7825 */ /* 0x000fc800078e0006 */
[----:B------:R-:W-:Y:S01]  /*0aa0*/  IMAD.WIDE.U32 R24, R23, 0x4, R6 ;  /* 0x0000000417187825 */ /* 0x000fe200078e0006 */
[----:B------:R-:W2:Y:S03]  /*0ab0*/  LDG.E R0, desc[UR6][R10.64] ;  /* 0x000000060a007981 */ /* 0x000ea6000c1e1900 */
[----:B------:R-:W-:Y:S02]  /*0ac0*/  IMAD.WIDE.U32 R12, R13, 0x4, R2 ;  /* 0x000000040d0c7825 */ /* 0x000fe400078e0002 */
[----:B------:R-:W3:Y:S04]  /*0ad0*/  LDG.E R24, desc[UR6][R24.64] ;  /* 0x0000000618187981 */ /* 0x000ee8000c1e1900 */
[----:B------:R-:W3:Y:S04]  /*0ae0*/  LDG.E R15, desc[UR6][R12.64+0x4] ;  /* 0x000004060c0f7981 */ /* 0x000ee8000c1e1900 */
[----:B------:R-:W2:Y:S01]  /*0af0*/  LDG.E R19, desc[UR6][R12.64] ;  /* 0x000000060c137981 */ /* 0x000ea2000c1e1900 */
[----:B------:R-:W-:Y:S01]  /*0b00*/  SHF.L.U32 R17, R23, 0x1, RZ ;  /* 0x0000000117117819 */ /* 0x000fe200000006ff */
[----:B---3--:R-:W-:Y:S01]  /*0b10*/  FMUL R27, R24, R15 ;  /* 0x0000000f181b7220 */ /* 0x008fe20000400000 */
[----:B------:R-:W-:-:S04]  /*0b20*/  IMAD.WIDE.U32 R14, R9, 0x4, R4 ;  /* 0x00000004090e7825 */ /* 0x000fc800078e0004 */
[----:B--2---:R-:W-:Y:S01]  /*0b30*/  FFMA R27, R0, R19, -R27 ;  /* 0x00000013001b7223 */ /* 0x004fe2000000081b */
[----:B------:R-:W-:-:S04]  /*0b40*/  IMAD.WIDE.U32 R18, R17, 0x4, R2 ;  /* 0x0000000411127825 */ /* 0x000fc800078e0002 */
[----:B------:R0:W-:Y:S04]  /*0b50*/  STG.E desc[UR6][R14.64], R27 ;  /* 0x0000001b0e007986 */ /* 0x0001e8000c101906 */
[----:B------:R-:W2:Y:S04]  /*0b60*/  LDG.E R29, desc[UR6][R18.64+0x4] ;  /* 0x00000406121d7981 */ /* 0x000ea8000c1e1900 */
[----:B------:R-:W3:Y:S01]  /*0b70*/  LDG.E R25, desc[UR6][R18.64] ;  /* 0x0000000612197981 */ /* 0x000ee2000c1e1900 */
[----:B------:R-:W-:-:S04]  /*0b80*/  IMAD.WIDE.U32 R22, R23, 0x4, R4 ;  /* 0x0000000417167825 */ /* 0x000fc800078e0004 */
[----:B--2---:R-:W-:-:S04]  /*0b90*/  FMUL R29, R0, R29 ;  /* 0x0000001d001d7220 */ /* 0x004fc80000400000 */
[----:B---3--:R-:W-:Y:S01]  /*0ba0*/  FFMA R29, R24, R25, R29 ;  /* 0x00000019181d7223 */ /* 0x008fe2000000001d */
[----:B------:R-:W-:-:S04]  /*0bb0*/  IMAD.WIDE.U32 R24, R21, 0x4, R10 ;  /* 0x0000000415187825 */ /* 0x000fc800078e000a */
[----:B------:R1:W-:Y:S04]  /*0bc0*/  STG.E desc[UR6][R22.64], R29 ;  /* 0x0000001d16007986 */ /* 0x0003e8000c101906 */
[----:B------:R-:W2:Y:S04]  /*0bd0*/  LDG.E R24, desc[UR6][R24.64+0x4] ;  /* 0x0000040618187981 */ /* 0x000ea8000c1e1900 */
[----:B------:R-:W2:Y:S04]  /*0be0*/  LDG.E R0, desc[UR6][R12.64+0xc] ;  /* 0x00000c060c007981 */ /* 0x000ea8000c1e1900 */
[----:B------:R-:W3:Y:S04]  /*0bf0*/  LDG.E R10, desc[UR6][R10.64+0x4] ;  /* 0x000004060a0a7981 */ /* 0x000ee8000c1e1900 */
[----:B0-----:R-:W3:Y:S01]  /*0c00*/  LDG.E R27, desc[UR6][R12.64+0x8] ;  /* 0x000008060c1b7981 */ /* 0x001ee2000c1e1900 */
[----:B------:R-:W-:Y:S01]  /*0c10*/  IADD3 R16, PT, PT, R17, 0x2, RZ ;  /* 0x0000000211107810 */ /* 0x000fe20007ffe0ff */
[----:B--2---:R-:W-:-:S04]  /*0c20*/  FMUL R17, R24, R0 ;  /* 0x0000000018117220 */ /* 0x004fc80000400000 */
[----:B---3--:R-:W-:Y:S01]  /*0c30*/  FFMA R27, R10, R27, -R17 ;  /* 0x0000001b0a1b7223 */ /* 0x008fe20000000811 */
[----:B------:R-:W-:-:S04]  /*0c40*/  IMAD.WIDE.U32 R16, R16, 0x4, R2 ;  /* 0x0000000410107825 */ /* 0x000fc800078e0002 */
[----:B------:R2:W-:Y:S04]  /*0c50*/  STG.E desc[UR6][R14.64+0x4], R27 ;  /* 0x0000041b0e007986 */ /* 0x0005e8000c101906 */
[----:B------:R-:W3:Y:S04]  /*0c60*/  LDG.E R19, desc[UR6][R16.64+0x4] ;  /* 0x0000040610137981 */ /* 0x000ee8000c1e1900 */
[----:B-1----:R-:W4:Y:S01]  /*0c70*/  LDG.E R23, desc[UR6][R16.64] ;  /* 0x0000000610177981 */ /* 0x002f22000c1e1900 */
[----:B------:R-:W-:Y:S01]  /*0c80*/  IADD3 R9, PT, PT, R9, 0x2, RZ ;  /* 0x0000000209097810 */ /* 0x000fe20007ffe0ff */
[----:B---3--:R-:W-:Y:S01]  /*0c90*/  FMUL R25, R10, R19 ;  /* 0x000000130a197220 */ /* 0x008fe20000400000 */
[----:B------:R-:W-:-:S04]  /*0ca0*/  IMAD.WIDE.U32 R18, R21, 0x4, R14 ;  /* 0x0000000415127825 */ /* 0x000fc800078e000e */
[----:B----4-:R-:W-:-:S05]  /*0cb0*/  FFMA R23, R24, R23, R25 ;  /* 0x0000001718177223 */ /* 0x010fca0000000019 */
[----:B------:R2:W-:Y:S02]  /*0cc0*/  STG.E desc[UR6][R18.64+0x4], R23 ;  /* 0x0000041712007986 */ /* 0x0005e4000c101906 */
.L_x_16:
[----:B------:R-:W-:Y:S05]  /*0cd0*/  @P1 EXIT ;  /* 0x000000000000194d */ /* 0x000fea0003800000 */
[----:B------:R-:W-:Y:S02]  /*0ce0*/  IADD3 R21, PT, PT, R21, R9, RZ ;  /* 0x0000000915157210 */ /* 0x000fe40007ffe0ff */
[----:B0-----:R-:W-:-:S03]  /*0cf0*/  SHF.L.U32 R13, R9, 0x1, RZ ;  /* 0x00000001090d7819 */ /* 0x001fc600000006ff */
[----:B------:R-:W-:-:S04]  /*0d00*/  IMAD.WIDE.U32 R10, R21, 0x4, R6 ;  /* 0x00000004150a7825 */ /* 0x000fc800078e0006 */
[----:B------:R-:W-:Y:S02]  /*0d10*/  IMAD.WIDE.U32 R12, R13, 0x4, R2 ;  /* 0x000000040d0c7825 */ /* 0x000fe400078e0002 */
[----:B------:R-:W3:Y:S02]  /*0d20*/  LDG.E R10, desc[UR6][R10.64] ;  /* 0x000000060a0a7981 */ /* 0x000ee4000c1e1900 */
[----:B------:R-:W-:Y:S02]  /*0d30*/  IMAD.WIDE.U32 R6, R9, 0x4, R6 ;  /* 0x0000000409067825 */ /* 0x000fe400078e0006 */
[----:B------:R-:W3:Y:S04]  /*0d40*/  LDG.E R17, desc[UR6][R12.64+0x4] ;  /* 0x000004060c117981 */ /* 0x000ee8000c1e1900 */
[----:B------:R-:W4:Y:S04]  /*0d50*/  LDG.E R6, desc[UR6][R6.64] ;  /* 0x0000000606067981 */ /* 0x000f28000c1e1900 */
[----:B--2---:R-:W4:Y:S01]  /*0d60*/  LDG.E R15, desc[UR6][R12.64] ;  /* 0x000000060c0f7981 */ /* 0x004f22000c1e1900 */
[----:B------:R-:W-:Y:S01]  /*0d70*/  SHF.L.U32 R19, R21, 0x1, RZ ;  /* 0x0000000115137819 */ /* 0x000fe200000006ff */
[----:B------:R-:W-:-:S04]  /*0d80*/  IMAD.WIDE.U32 R8, R9, 0x4, R4 ;  /* 0x0000000409087825 */ /* 0x000fc800078e0004 */
[----:B------:R-:W-:-:S04]  /*0d90*/  IMAD.WIDE.U32 R2, R19, 0x4, R2 ;  /* 0x0000000413027825 */ /* 0x000fc800078e0002 */
[----:B---3--:R-:W-:-:S04]  /*0da0*/  FMUL R17, R10, R17 ;  /* 0x000000110a117220 */ /* 0x008fc80000400000 */
[----:B----4-:R-:W-:-:S05]  /*0db0*/  FFMA R15, R6, R15, -R17 ;  /* 0x0000000f060f7223 */ /* 0x010fca0000000811 */
[----:B------:R-:W-:Y:S04]  /*0dc0*/  STG.E desc[UR6][R8.64], R15 ;  /* 0x0000000f08007986 */ /* 0x000fe8000c101906 */
[----:B------:R-:W2:Y:S04]  /*0dd0*/  LDG.E R17, desc[UR6][R2.64+0x4] ;  /* 0x0000040602117981 */ /* 0x000ea8000c1e1900 */
[----:B------:R-:W3:Y:S01]  /*0de0*/  LDG.E R11, desc[UR6][R2.64] ;  /* 0x00000006020b7981 */ /* 0x000ee2000c1e1900 */
[----:B------:R-:W-:-:S04]  /*0df0*/  IMAD.WIDE.U32 R4, R21, 0x4, R4 ;  /* 0x0000000415047825 */ /* 0x000fc800078e0004 */
[----:B--2---:R-:W-:-:S04]  /*0e00*/  FMUL R17, R6, R17 ;  /* 0x0000001106117220 */ /* 0x004fc80000400000 */
[----:B---3--:R-:W-:-:S05]  /*0e10*/  FFMA R11, R10, R11, R17 ;  /* 0x0000000b0a0b7223 */ /* 0x008fca0000000011 */
[----:B------:R-:W-:Y:S01]  /*0e20*/  STG.E desc[UR6][R4.64], R11 ;  /* 0x0000000b04007986 */ /* 0x000fe2000c101906 */
[----:B------:R-:W-:Y:S05]  /*0e30*/  EXIT ;  /* 0x000000000000794d */ /* 0x000fea0003800000 */
.L_x_17:
        /* <DEDUP_REMOVED lines=12> */
.L_x_48:


//--------------------- .text._ZN2br4cuda11rsqrt_floatEPKfPfif --------------------------
	.section	.text._ZN2br4cuda11rsqrt_floatEPKfPfif,"ax",@progbits
	.align	128
        .global         _ZN2br4cuda11rsqrt_floatEPKfPfif
        .type           _ZN2br4cuda11rsqrt_floatEPKfPfif,@function
        .size           _ZN2br4cuda11rsqrt_floatEPKfPfif,(.L_x_45 - _ZN2br4cuda11rsqrt_floatEPKfPfif)
        .other          _ZN2br4cuda11rsqrt_floatEPKfPfif,@"STO_CUDA_ENTRY STV_DEFAULT"
_ZN2br4cuda11rsqrt_floatEPKfPfif:
.text._ZN2br4cuda11rsqrt_floatEPKfPfif:
        /* <DEDUP_REMOVED lines=9> */
[----:B------:R-:W1:Y:S01]  /*0090*/  LDCU.64 UR4, c[0x0][0x358] ;  /* 0x00006b00ff0477ac */ /* 0x000e620008000a00 */
[----:B------:R-:W2:Y:S01]  /*00a0*/  LDCU UR6, c[0x0][0x394] ;  /* 0x00007280ff0677ac */ /* 0x000ea20008000800 */
[----:B0-----:R-:W-:-:S06]  /*00b0*/  IMAD.WIDE R2, R0, 0x4, R2 ;  /* 0x0000000400027825 */ /* 0x001fcc00078e0202 */
[----:B-1----:R-:W2:Y:S01]  /*00c0*/  LDG.E R2, desc[UR4][R2.64] ;  /* 0x0000000402027981 */ /* 0x002ea2000c1e1900 */
[----:B------:R-:W-:Y:S01]  /*00d0*/  BSSY.RECONVERGENT B0, `(.L_x_18) ;  /* 0x0000012000007945 */ /* 0x000fe20003800200 */
[----:B--2---:R-:W-:-:S06]  /*00e0*/  FFMA R4, R2, R2, UR6 ;  /* 0x0000000602047e23 */ /* 0x004fcc0008000002 */
[----:B------:R-:W0:Y:S08]  /*00f0*/  F2F.F64.F32 R4, R4 ;  /* 0x0000000400047310 */ /* 0x000e300000201800 */
[----:B0-----:R-:W0:Y:S01]  /*0100*/  MUFU.RCP64H R7, R5 ;  /* 0x0000000500077308 */ /* 0x001e220000001800 */
[----:B------:R-:W-:-:S05]  /*0110*/  VIADD R6, R5, 0x300402 ;  /* 0x0030040205067836 */ /* 0x000fca0000000000 */
[----:B------:R-:W-:Y:S01]  /*0120*/  FSETP.GEU.AND P0, PT, |R6|, 5.8789094863358348022e-39, PT ;  /* 0x004004020600780b */ /* 0x000fe20003f0e200 */
[----:B0-----:R-:W-:-:S08]  /*0130*/  DFMA R8, -R4, R6, 1 ;  /* 0x3ff000000408742b */ /* 0x001fd00000000106 */
[----:B------:R-:W-:-:S08]  /*0140*/  DFMA R8, R8, R8, R8 ;  /* 0x000000080808722b */ /* 0x000fd00000000008 */
[----:B------:R-:W-:-:S08]  /*0150*/  DFMA R8, R6, R8, R6 ;  /* 0x000000080608722b */ /* 0x000fd00000000006 */
[----:B------:R-:W-:-:S08]  /*0160*/  DFMA R10, -R4, R8, 1 ;  /* 0x3ff00000040a742b */ /* 0x000fd00000000108 */
[----:B------:R-:W-:Y:S01]  /*0170*/  DFMA R2, R8, R10, R8 ;  /* 0x0000000a0802722b */ /* 0x000fe20000000008 */
[----:B------:R-:W-:Y:S10]  /*0180*/  @P0 BRA `(.L_x_19) ;  /* 0x0000000000180947 */ /* 0x000ff40003800000 */
[----:B------:R-:W-:-:S05]  /*0190*/  LOP3.LUT R2, R5, 0x7fffffff, RZ, 0xc0, !PT ;  /* 0x7fffffff05027812 */ /* 0x000fca00078ec0ff */
[----:B------:R-:W-:Y:S01]  /*01a0*/  VIADD R8, R2, 0xfff00000 ;  /* 0xfff0000002087836 */ /* 0x000fe20000000000 */
[----:B------:R-:W-:-:S07]  /*01b0*/  MOV R2, 0x1d0 ;  /* 0x000001d000027802 */ /* 0x000fce0000000f00 */
[----:B------:R-:W-:Y:S05]  /*01c0*/  CALL.REL.NOINC `($__internal_1_$__cuda_sm20_dblrcp_rn_slowpath_v3) ;  /* 0x0000000000787944 */ /* 0x000fea0003c00000 */
[----:B------:R-:W-:Y:S01]  /*01d0*/  MOV R2, R6 ;  /* 0x0000000600027202 */ /* 0x000fe20000000f00 */
[----:B------:R-:W-:-:S07]  /*01e0*/  IMAD.MOV.U32 R3, RZ, RZ, R7 ;  /* 0x000000ffff037224 */ /* 0x000fce00078e0007 */
.L_x_19:
[----:B------:R-:W-:Y:S05]  /*01f0*/  BSYNC.RECONVERGENT B0 ;  /* 0x0000000000007941 */ /* 0x000fea0003800200 */
.L_x_18:
[----:B------:R-:W0:Y:S01]  /*0200*/  MUFU.RSQ64H R5, R3 ;  /* 0x0000000300057308 */ /* 0x000e220000001c00 */
[----:B------:R-:W-:Y:S01]  /*0210*/  VIADD R4, R3, 0xfcb00000 ;  /* 0xfcb0000003047836 */ /* 0x000fe20000000000 */
[----:B------:R-:W-:Y:S01]  /*0220*/  MOV R8, 0x0 ;  /* 0x0000000000087802 */ /* 0x000fe20000000f00 */
[----:B------:R-:W-:Y:S01]  /*0230*/  IMAD.MOV.U32 R9, RZ, RZ, 0x3fd80000 ;  /* 0x3fd80000ff097424 */ /* 0x000fe200078e00ff */
[----:B------:R-:W-:Y:S02]  /*0240*/  BSSY.RECONVERGENT B0, `(.L_x_20) ;  /* 0x0000011000007945 */ /* 0x000fe40003800200 */
[----:B------:R-:W-:Y:S01]  /*0250*/  ISETP.GE.U32.AND P0, PT, R4, 0x7ca00000, PT ;  /* 0x7ca000000400780c */ /* 0x000fe20003f06070 */
[----:B0-----:R-:W-:-:S08]  /*0260*/  DMUL R6, R4, R4 ;  /* 0x0000000404067228 */ /* 0x001fd00000000000 */
[----:B------:R-:W-:-:S08]  /*0270*/  DFMA R6, -R6, R2, 1 ;  /* 0x3ff000000606742b */ /* 0x000fd00000000102 */
[----:B------:R-:W-:Y:S02]  /*0280*/  DFMA R8, R6, R8, 0.5 ;  /* 0x3fe000000608742b */ /* 0x000fe40000000008 */
[----:B------:R-:W-:-:S08]  /*0290*/  DMUL R6, R4, R6 ;  /* 0x0000000604067228 */ /* 0x000fd00000000000 */
[----:B------:R-:W-:-:S08]  /*02a0*/  DFMA R10, R8, R6, R4 ;  /* 0x00000006080a722b */ /* 0x000fd00000000004 */
[----:B------:R-:W-:Y:S02]  /*02b0*/  DMUL R12, R10, R2 ;  /* 0x000000020a0c7228 */ /* 0x000fe40000000000 */
[----:B------:R-:W-:Y:S01]  /*02c0*/  VIADD R9, R11, 0xfff00000 ;  /* 0xfff000000b097836 */ /* 0x000fe20000000000 */
[----:B------:R-:W-:-:S05]  /*02d0*/  MOV R8, R10 ;  /* 0x0000000a00087202 */ /* 0x000fca0000000f00 */
[----:B------:R-:W-:-:S08]  /*02e0*/  DFMA R14, R12, -R12, R2 ;  /* 0x8000000c0c0e722b */ /* 0x000fd00000000002 */
[----:B------:R-:W-:Y:S01]  /*02f0*/  DFMA R6, R14, R8, R12 ;  /* 0x000000080e06722b */ /* 0x000fe2000000000c */
[----:B------:R-:W-:Y:S10]  /*0300*/  @!P0 BRA `(.L_x_21) ;  /* 0x0000000000108947 */ /* 0x000ff40003800000 */
[----:B------:R-:W-:Y:S01]  /*0310*/  IMAD.MOV.U32 R6, RZ, RZ, R2 ;  /* 0x000000ffff067224 */ /* 0x000fe200078e0002 */
[----:B------:R-:W-:Y:S01]  /*0320*/  MOV R2, 0x350 ;  /* 0x0000035000027802 */ /* 0x000fe20000000f00 */
[----:B------:R-:W-:-:S07]  /*0330*/  IMAD.MOV.U32 R7, RZ, RZ, R3 ;  /* 0x000000ffff077224 */ /* 0x000fce00078e0003 */
[----:B------:R-:W-:Y:S05]  /*0340*/  CALL.REL.NOINC `($__internal_2_$__cuda_sm20_dsqrt_rn_f64_mediumpath_v1) ;  /* 0x0000000000b47944 */ /* 0x000fea0003c00000 */
.L_x_21:
[----:B------:R-:W-:Y:S05]  /*0350*/  BSYNC.RECONVERGENT B0 ;  /* 0x0000000000007941 */ /* 0x000fea0003800200 */
.L_x_20:
[----:B------:R-:W0:Y:S01]  /*0360*/  LDC.64 R2, c[0x0][0x388] ;  /* 0x0000e200ff027b82 */ /* 0x000e220000000a00 */
[----:B------:R-:W1:Y:S01]  /*0370*/  F2F.F32.F64 R7, R6 ;  /* 0x0000000600077310 */ /* 0x000e620000301000 */
[----:B0-----:R-:W-:-:S05]  /*0380*/  IMAD.WIDE R2, R0, 0x4, R2 ;  /* 0x0000000400027825 */ /* 0x001fca00078e0202 */
[----:B-1----:R-:W-:Y:S01]  /*0390*/  STG.E desc[UR4][R2.64], R7 ;  /* 0x0000000702007986 */ /* 0x002fe2000c101904 */
[----:B------:R-:W-:Y:S05]  /*03a0*/  EXIT ;  /* 0x000000000000794d */ /* 0x000fea0003800000 */
        .weak           $__internal_1_$__cuda_sm20_dblrcp_rn_slowpath_v3
        .type           $__internal_1_$__cuda_sm20_dblrcp_rn_slowpath_v3,@function
        .size           $__internal_1_$__cuda_sm20_dblrcp_rn_slowpath_v3,($__internal_2_$__cuda_sm20_dsqrt_rn_f64_mediumpath_v1 - $__internal_1_$__cuda_sm20_dblrcp_rn_slowpath_v3)
$__internal_1_$__cuda_sm20_dblrcp_rn_slowpath_v3:
[----:B------:R-:W-:Y:S01]  /*03b0*/  DSETP.GTU.AND P0, PT, |R4|, +INF , PT ;  /* 0x7ff000000400742a */ /* 0x000fe20003f0c200 */
[----:B------:R-:W-:-:S13]  /*03c0*/  BSSY.RECONVERGENT B1, `(.L_x_22) ;  /* 0x0000023000017945 */ /* 0x000fda0003800200 */
[----:B------:R-:W-:Y:S05]  /*03d0*/  @P0 BRA `(.L_x_23) ;  /* 0x00000000007c0947 */ /* 0x000fea0003800000 */
[----:B------:R-:W-:-:S04]  /*03e0*/  LOP3.LUT R3, R5, 0x7fffffff, RZ, 0xc0, !PT ;  /* 0x7fffffff05037812 */ /* 0x000fc800078ec0ff */
[----:B------:R-:W-:-:S04]  /*03f0*/  IADD3 R6, PT, PT, R3, -0x1, RZ ;  /* 0xffffffff03067810 */ /* 0x000fc80007ffe0ff */
[----:B------:R-:W-:-:S13]  /*0400*/  ISETP.GE.U32.AND P0, PT, R6, 0x7fefffff, PT ;  /* 0x7fefffff0600780c */ /* 0x000fda0003f06070 */
[----:B------:R-:W-:Y:S01]  /*0410*/  @P0 LOP3.LUT R7, R5, 0x7ff00000, RZ, 0x3c, !PT ;  /* 0x7ff0000005070812 */ /* 0x000fe200078e3cff */
[----:B------:R-:W-:Y:S01]  /*0420*/  @P0 IMAD.MOV.U32 R6, RZ, RZ, RZ ;  /* 0x000000ffff060224 */ /* 0x000fe200078e00ff */
[----:B------:R-:W-:Y:S06]  /*0430*/  @P0 BRA `(.L_x_24) ;  /* 0x00000000006c0947 */ /* 0x000fec0003800000 */
[----:B------:R-:W-:-:S13]  /*0440*/  ISETP.GE.U32.AND P0, PT, R3, 0x1000001, PT ;  /* 0x010000010300780c */ /* 0x000fda0003f06070 */
[----:B------:R-:W-:Y:S05]  /*0450*/  @!P0 BRA `(.L_x_25) ;  /* 0x0000000000348947 */ /* 0x000fea0003800000 */
[----:B------:R-:W-:Y:S01]  /*0460*/  VIADD R7, R5, 0xc0200000 ;  /* 0xc020000005077836 */ /* 0x000fe20000000000 */
[----:B------:R-:W-:-:S03]  /*0470*/  MOV R6, R4 ;  /* 0x0000000400067202 */ /* 0x000fc60000000f00 */
[----:B------:R-:W0:Y:S03]  /*0480*/  MUFU.RCP64H R9, R7 ;  /* 0x0000000700097308 */ /* 0x000e260000001800 */
[----:B0-----:R-:W-:-:S08]  /*0490*/  DFMA R10, -R6, R8, 1 ;  /* 0x3ff00000060a742b */ /* 0x001fd00000000108 */
[----:B------:R-:W-:-:S08]  /*04a0*/  DFMA R10, R10, R10, R10 ;  /* 0x0000000a0a0a722b */ /* 0x000fd0000000000a */
[----:B------:R-:W-:-:S08]  /*04b0*/  DFMA R10, R8, R10, R8 ;  /* 0x0000000a080a722b */ /* 0x000fd00000000008 */
[----:B------:R-:W-:-:S08]  /*04c0*/  DFMA R8, -R6, R10, 1 ;  /* 0x3ff000000608742b */ /* 0x000fd0000000010a */
[----:B------:R-:W-:-:S08]  /*04d0*/  DFMA R8, R10, R8, R10 ;  /* 0x000000080a08722b */ /* 0x000fd0000000000a */
[----:B------:R-:W-:-:S08]  /*04e0*/  DMUL R8, R8, 2.2250738585072013831e-308 ;  /* 0x0010000008087828 */ /* 0x000fd00000000000 */
[----:B------:R-:W-:-:S08]  /*04f0*/  DFMA R4, -R4, R8, 1 ;  /* 0x3ff000000404742b */ /* 0x000fd00000000108 */
[----:B------:R-:W-:-:S08]  /*0500*/  DFMA R4, R4, R4, R4 ;  /* 0x000000040404722b */ /* 0x000fd00000000004 */
[----:B------:R-:W-:Y:S01]  /*0510*/  DFMA R6, R8, R4, R8 ;  /* 0x000000040806722b */ /* 0x000fe20000000008 */
[----:B------:R-:W-:Y:S10]  /*0520*/  BRA `(.L_x_24) ;  /* 0x0000000000307947 */ /* 0x000ff40003800000 */
.L_x_25:
[----:B------:R-:W-:Y:S01]  /*0530*/  DMUL R4, R4, 8.11296384146066816958e+31 ;  /* 0x4690000004047828 */ /* 0x000fe20000000000 */
[----:B------:R-:W-:-:S05]  /*0540*/  IMAD.MOV.U32 R6, RZ, RZ, R8 ;  /* 0x000000ffff067224 */ /* 0x000fca00078e0008 */
[----:B------:R-:W0:Y:S02]  /*0550*/  MUFU.RCP64H R7, R5 ;  /* 0x0000000500077308 */ /* 0x000e240000001800 */
[----:B0-----:R-:W-:-:S08]  /*0560*/  DFMA R8, -R4, R6, 1 ;  /* 0x3ff000000408742b */ /* 0x001fd00000000106 */
[----:B------:R-:W-:-:S08]  /*0570*/  DFMA R8, R8, R8, R8 ;  /* 0x000000080808722b */ /* 0x000fd00000000008 */
[----:B------:R-:W-:-:S08]  /*0580*/  DFMA R8, R6, R8, R6 ;  /* 0x000000080608722b */ /* 0x000fd00000000006 */
[----:B------:R-:W-:-:S08]  /*0590*/  DFMA R6, -R4, R8, 1 ;  /* 0x3ff000000406742b */ /* 0x000fd00000000108 */
[----:B------:R-:W-:-:S08]  /*05a0*/  DFMA R6, R8, R6, R8 ;  /* 0x000000060806722b */ /* 0x000fd00000000008 */
[----:B------:R-:W-:Y:S01]  /*05b0*/  DMUL R6, R6, 8.11296384146066816958e+31 ;  /* 0x4690000006067828 */ /* 0x000fe20000000000 */
[----:B------:R-:W-:Y:S10]  /*05c0*/  BRA `(.L_x_24) ;  /* 0x0000000000087947 */ /* 0x000ff40003800000 */
.L_x_23:
[----:B------:R-:W-:Y:S01]  /*05d0*/  LOP3.LUT R7, R5, 0x80000, RZ, 0xfc, !PT ;  /* 0x0008000005077812 */ /* 0x000fe200078efcff */
[----:B------:R-:W-:-:S07]  /*05e0*/  IMAD.MOV.U32 R6, RZ, RZ, R4 ;  /* 0x000000ffff067224 */ /* 0x000fce00078e0004 */
.L_x_24:
[----:B------:R-:W-:Y:S05]  /*05f0*/  BSYNC.RECONVERGENT B1 ;  /* 0x0000000000017941 */ /* 0x000fea0003800200 */
.L_x_22:
[----:B------:R-:W-:-:S04]  /*0600*/  MOV R3, 0x0 ;  /* 0x0000000000037802 */ /* 0x000fc80000000f00 */
[----:B------:R-:W-:Y:S05]  /*0610*/  RET.REL.NODEC R2 `(_ZN2br4cuda11rsqrt_floatEPKfPfif) ;  /* 0xfffffff802787950 */ /* 0x000fea0003c3ffff */
        .weak           $__internal_2_$__cuda_sm20_dsqrt_rn_f64_mediumpath_v1
        .type           $__internal_2_$__cuda_sm20_dsqrt_rn_f64_mediumpath_v1,@function
        .size           $__internal_2_$__cuda_sm20_dsqrt_rn_f64_mediumpath_v1,(.L_x_45 - $__internal_2_$__cuda_sm20_dsqrt_rn_f64_mediumpath_v1)
$__internal_2_$__cuda_sm20_dsqrt_rn_f64_mediumpath_v1:
[----:B------:R-:W-:Y:S01]  /*0620*/  ISETP.GE.U32.AND P0, PT, R4, -0x3400000, PT ;  /* 0xfcc000000400780c */ /* 0x000fe20003f06070 */
[----:B------:R-:W-:Y:S01]  /*0630*/  BSSY.RECONVERGENT B1, `(.L_x_26) ;  /* 0x0000026000017945 */ /* 0x000fe20003800200 */
[----:B------:R-:W-:Y:S01]  /*0640*/  IMAD.MOV.U32 R8, RZ, RZ, R10 ;  /* 0x000000ffff087224 */ /* 0x000fe200078e000a */
[----:B------:R-:W-:Y:S01]  /*0650*/  MOV R5, R15 ;  /* 0x0000000f00057202 */ /* 0x000fe20000000f00 */
[----:B------:R-:W-:-:S09]  /*0660*/  IMAD.MOV.U32 R4, RZ, RZ, R14 ;  /* 0x000000ffff047224 */ /* 0x000fd200078e000e */
[----:B------:R-:W-:Y:S05]  /*0670*/  @!P0 BRA `(.L_x_27) ;  /* 0x0000000000208947 */ /* 0x000fea0003800000 */
[----:B------:R-:W-:-:S10]  /*0680*/  DFMA.RM R4, R4, R8, R12 ;  /* 0x000000080404722b */ /* 0x000fd4000000400c */
[----:B------:R-:W-:-:S05]  /*0690*/  IADD3 R8, P0, PT, R4, 0x1, RZ ;  /* 0x0000000104087810 */ /* 0x000fca0007f1e0ff */
[----:B------:R-:W-:-:S06]  /*06a0*/  IMAD.X R9, RZ, RZ, R5, P0 ;  /* 0x000000ffff097224 */ /* 0x000fcc00000e0605 */
[----:B------:R-:W-:-:S08]  /*06b0*/  DFMA.RP R6, -R4, R8, R6 ;  /* 0x000000080406722b */ /* 0x000fd00000008106 */
[----:B------:R-:W-:-:S06]  /*06c0*/  DSETP.GT.AND P0, PT, R6, RZ, PT ;  /* 0x000000ff0600722a */ /* 0x000fcc0003f04000 */
[----:B------:R-:W-:Y:S02]  /*06d0*/  FSEL R4, R8, R4, P0 ;  /* 0x0000000408047208 */ /* 0x000fe40000000000 */
[----:B------:R-:W-:Y:S01]  /*06e0*/  FSEL R5, R9, R5, P0 ;  /* 0x0000000509057208 */ /* 0x000fe20000000000 */
[----:B------:R-:W-:Y:S06]  /*06f0*/  BRA `(.L_x_28) ;  /* 0x0000000000647947 */ /* 0x000fec0003800000 */
.L_x_27:
[----:B------:R-:W-:-:S14]  /*0700*/  DSETP.NE.AND P0, PT, R6, RZ, PT ;  /* 0x000000ff0600722a */ /* 0x000fdc0003f05000 */
[----:B------:R-:W-:Y:S05]  /*0710*/  @!P0 BRA `(.L_x_29) ;  /* 0x0000000000588947 */ /* 0x000fea0003800000 */
[----:B------:R-:W-:-:S13]  /*0720*/  ISETP.GE.AND P0, PT, R7, RZ, PT ;  /* 0x000000ff0700720c */ /* 0x000fda0003f06270 */
[----:B------:R-:W-:Y:S01]  /*0730*/  @!P0 IMAD.MOV.U32 R4, RZ, RZ, 0x0 ;  /* 0x00000000ff048424 */ /* 0x000fe200078e00ff */
[----:B------:R-:W-:Y:S01]  /*0740*/  @!P0 MOV R5, 0xfff80000 ;  /* 0xfff8000000058802 */ /* 0x000fe20000000f00 */
[----:B------:R-:W-:Y:S06]  /*0750*/  @!P0 BRA `(.L_x_28) ;  /* 0x00000000004c8947 */ /* 0x000fec0003800000 */
[----:B------:R-:W-:-:S13]  /*0760*/  ISETP.GT.AND P0, PT, R7, 0x7fefffff, PT ;  /* 0x7fefffff0700780c */ /* 0x000fda0003f04270 */
[----:B------:R-:W-:Y:S05]  /*0770*/  @P0 BRA `(.L_x_29) ;  /* 0x0000000000400947 */ /* 0x000fea0003800000 */
[----:B------:R-:W-:Y:S01]  /*0780*/  DMUL R4, R6, 8.11296384146066816958e+31 ;  /* 0x4690000006047828 */ /* 0x000fe20000000000 */
[----:B------:R-:W-:Y:S01]  /*0790*/  IMAD.MOV.U32 R10, RZ, RZ, 0x0 ;  /* 0x00000000ff0a7424 */ /* 0x000fe200078e00ff */
[----:B------:R-:W-:Y:S01]  /*07a0*/  MOV R11, 0x3fd80000 ;  /* 0x3fd80000000b7802 */ /* 0x000fe20000000f00 */
[----:B------:R-:W-:-:S03]  /*07b0*/  IMAD.MOV.U32 R6, RZ, RZ, RZ ;  /* 0x000000ffff067224 */ /* 0x000fc600078e00ff */
[----:B------:R-:W0:Y:S03]  /*07c0*/  MUFU.RSQ64H R7, R5 ;  /* 0x0000000500077308 */ /* 0x000e260000001c00 */
[----:B0-----:R-:W-:-:S08]  /*07d0*/  DMUL R8, R6, R6 ;  /* 0x0000000606087228 */ /* 0x001fd00000000000 */
[----:B------:R-:W-:-:S08]  /*07e0*/  DFMA R8, R4, -R8, 1 ;  /* 0x3ff000000408742b */ /* 0x000fd00000000808 */
[----:B------:R-:W-:Y:S02]  /*07f0*/  DFMA R10, R8, R10, 0.5 ;  /* 0x3fe00000080a742b */ /* 0x000fe4000000000a */
[----:B------:R-:W-:-:S08]  /*0800*/  DMUL R8, R6, R8 ;  /* 0x0000000806087228 */ /* 0x000fd00000000000 */
[----:B------:R-:W-:-:S08]  /*0810*/  DFMA R8, R10, R8, R6 ;  /* 0x000000080a08722b */ /* 0x000fd00000000006 */
[----:B------:R-:W-:Y:S02]  /*0820*/  DMUL R6, R4, R8 ;  /* 0x0000000804067228 */ /* 0x000fe40000000000 */
[----:B------:R-:W-:-:S06]  /*0830*/  VIADD R9, R9, 0xfff00000 ;  /* 0xfff0000009097836 */ /* 0x000fcc0000000000 */
[----:B------:R-:W-:-:S08]  /*0840*/  DFMA R10, R6, -R6, R4 ;  /* 0x80000006060a722b */ /* 0x000fd00000000004 */
[----:B------:R-:W-:-:S10]  /*0850*/  DFMA R4, R8, R10, R6 ;  /* 0x0000000a0804722b */ /* 0x000fd40000000006 */
[----:B------:R-:W-:Y:S01]  /*0860*/  VIADD R5, R5, 0xfcb00000 ;  /* 0xfcb0000005057836 */ /* 0x000fe20000000000 */
[----:B------:R-:W-:Y:S06]  /*0870*/  BRA `(.L_x_28) ;  /* 0x0000000000047947 */ /* 0x000fec0003800000 */
.L_x_29:
[----:B------:R-:W-:-:S11]  /*0880*/  DADD R4, R6, R6 ;  /* 0x0000000006047229 */ /* 0x000fd60000000006 */
.L_x_28:
[----:B------:R-:W-:Y:S05]  /*0890*/  BSYNC.RECONVERGENT B1 ;  /* 0x0000000000017941 */ /* 0x000fea0003800200 */
.L_x_26:
[----:B------:R-:W-:Y:S01]  /*08a0*/  HFMA2 R3, -RZ, RZ, 0, 0 ;  /* 0x00000000ff037431 */ /* 0x000fe200000001ff */
[----:B------:R-:W-:Y:S01]  /*08b0*/  MOV R6, R4 ;  /* 0x0000000400067202 */ /* 0x000fe20000000f00 */
[----:B------:R-:W-:Y:S02]  /*08c0*/  IMAD.MOV.U32 R7, RZ, RZ, R5 ;  /* 0x000000ffff077224 */ /* 0x000fe400078e0005 */
[----:B------:R-:W-:Y:S05]  /*08d0*/  RET.REL.NODEC R2 `(_ZN2br4cuda11rsqrt_floatEPKfPfif) ;  /* 0xfffffff402c87950 */ /* 0x000fea0003c3ffff */
.L_x_30:
        /* <DEDUP_REMOVED lines=10> */
.L_x_45:


//--------------------- .text._ZN2br4cuda11alibi_floatEPffii --------------------------
	.section	.text._ZN2br4cuda11alibi_floatEPffii,"ax",@progbits
	.align	128
        .global         _ZN2br4cuda11alibi_floatEPffii
        .type           _ZN2br4cuda11alibi_floatEPffii,@function
        .size           _ZN2br4cuda11alibi_floatEPffii,(.L_x_46 - _ZN2br4cuda11alibi_floatEPffii)
        .other          _ZN2br4cuda11alibi_floatEPffii,@"STO_CUDA_ENTRY STV_DEFAULT"
_ZN2br4cuda11alibi_floatEPffii:
.text._ZN2br4cuda11alibi_floatEPffii:
[----:B------:R-:W-:Y:S01]  /*0000*/  LDC R1, c[0x0][0x37c] ;  /* 0x0000df00ff017b82 */ /* 0x000fe20000000800 */
[----:B------:R-:W0:Y:S07]  /*0010*/  S2R R3, SR_TID.X ;  /* 0x0000000000037919 */ /* 0x000e2e0000002100 */
[----:B------:R-:W0:Y:S01]  /*0020*/  S2UR UR4, SR_CTAID.X ;  /* 0x00000000000479c3 */ /* 0x000e220000002500 */
[----:B------:R-:W1:Y:S07]  /*0030*/  LDCU UR5, c[0x0][0x38c] ;  /* 0x00007180ff0577ac */ /* 0x000e6e0008000800 */
[----:B------:R-:W0:Y:S08]  /*0040*/  LDC R2, c[0x0][0x360] ;  /* 0x0000d800ff027b82 */ /* 0x000e300000000800 */
[----:B------:R-:W1:Y:S01]  /*0050*/  LDC R7, c[0x0][0x390] ;  /* 0x0000e400ff077b82 */ /* 0x000e620000000800 */
[----:B0-----:R-:W-:-:S02]  /*0060*/  IMAD R2, R2, UR4, R3 ;  /* 0x0000000402027c24 */ /* 0x001fc4000f8e0203 */
[----:B-1----:R-:W-:-:S05]  /*0070*/  IMAD R3, R7, UR5, RZ ;  /* 0x0000000507037c24 */ /* 0x002fca000f8e02ff */
[----:B------:R-:W-:-:S13]  /*0080*/  ISETP.GE.AND P0, PT, R2, R3, PT ;  /* 0x000000030200720c */ /* 0x000fda0003f06270 */
[----:B------:R-:W-:Y:S05]  /*0090*/  @P0 EXIT ;  /* 0x000000000000094d */ /* 0x000fea0003800000 */
[----:B------:R-:W-:Y:S01]  /*00a0*/  IABS R3, R7 ;  /* 0x0000000700037213 */ /* 0x000fe20000000000 */
[----:B------:R-:W0:Y:S01]  /*00b0*/  LDCU UR4, c[0x0][0x388] ;  /* 0x00007100ff0477ac */ /* 0x000e220008000800 */
[----:B------:R-:W-:Y:S02]  /*00c0*/  BSSY.RECONVERGENT B0, `(.L_x_31) ;  /* 0x0000024000007945 */ /* 0x000fe40003800200 */
[----:B------:R-:W1:Y:S08]  /*00d0*/  I2F.RP R0, R3 ;  /* 0x0000000300007306 */ /* 0x000e700000209400 */
[----:B-1----:R-:W1:Y:S02]  /*00e0*/  MUFU.RCP R0, R0 ;  /* 0x0000000000007308 */ /* 0x002e640000001000 */
[----:B-1----:R-:W-:-:S06]  /*00f0*/  VIADD R4, R0, 0xffffffe ;  /* 0x0ffffffe00047836 */ /* 0x002fcc0000000000 */
[----:B------:R1:W2:Y:S02]  /*0100*/  F2I.FTZ.U32.TRUNC.NTZ R5, R4 ;  /* 0x0000000400057305 */ /* 0x0002a4000021f000 */
[----:B-1----:R-:W-:Y:S02]  /*0110*/  IMAD.MOV.U32 R4, RZ, RZ, RZ ;  /* 0x000000ffff047224 */ /* 0x002fe400078e00ff */
[----:B--2---:R-:W-:-:S04]  /*0120*/  IMAD.MOV R6, RZ, RZ, -R5 ;  /* 0x000000ffff067224 */ /* 0x004fc800078e0a05 */
[----:B------:R-:W-:Y:S01]  /*0130*/  IMAD R9, R6, R3, RZ ;  /* 0x0000000306097224 */ /* 0x000fe200078e02ff */
[----:B------:R-:W-:-:S03]  /*0140*/  IABS R6, R2 ;  /* 0x0000000200067213 */ /* 0x000fc60000000000 */
[----:B------:R-:W-:-:S06]  /*0150*/  IMAD.HI.U32 R5, R5, R9, R4 ;  /* 0x0000000905057227 */ /* 0x000fcc00078e0004 */
[----:B------:R-:W-:-:S04]  /*0160*/  IMAD.HI.U32 R5, R5, R6, RZ ;  /* 0x0000000605057227 */ /* 0x000fc800078e00ff */
[----:B------:R-:W-:-:S04]  /*0170*/  IMAD.MOV R0, RZ, RZ, -R5 ;  /* 0x000000ffff007224 */ /* 0x000fc800078e0a05 */
[----:B------:R-:W-:-:S05]  /*0180*/  IMAD R0, R3, R0, R6 ;  /* 0x0000000003007224 */ /* 0x000fca00078e0206 */
[----:B------:R-:W-:-:S13]  /*0190*/  ISETP.GT.U32.AND P1, PT, R3, R0, PT ;  /* 0x000000000300720c */ /* 0x000fda0003f24070 */
[----:B------:R-:W-:Y:S02]  /*01a0*/  @!P1 IMAD.IADD R0, R0, 0x1, -R3 ;  /* 0x0000000100009824 */ /* 0x000fe400078e0a03 */
[----:B------:R-:W-:Y:S01]  /*01b0*/  @!P1 VIADD R5, R5, 0x1 ;  /* 0x0000000105059836 */ /* 0x000fe20000000000 */
[----:B------:R-:W-:Y:S02]  /*01c0*/  ISETP.NE.AND P1, PT, R7, RZ, PT ;  /* 0x000000ff0700720c */ /* 0x000fe40003f25270 */
[----:B------:R-:W-:Y:S02]  /*01d0*/  ISETP.GE.U32.AND P0, PT, R0, R3, PT ;  /* 0x000000030000720c */ /* 0x000fe40003f06070 */
[----:B------:R-:W-:-:S04]  /*01e0*/  LOP3.LUT R0, R2, R7, RZ, 0x3c, !PT ;  /* 0x0000000702007212 */ /* 0x000fc800078e3cff */
[----:B------:R-:W-:-:S07]  /*01f0*/  ISETP.GE.AND P2, PT, R0, RZ, PT ;  /* 0x000000ff0000720c */ /* 0x000fce0003f46270 */
[----:B------:R-:W-:-:S06]  /*0200*/  @P0 VIADD R5, R5, 0x1 ;  /* 0x0000000105050836 */ /* 0x000fcc0000000000 */
[----:B------:R-:W-:Y:S01]  /*0210*/  @!P2 IMAD.MOV R5, RZ, RZ, -R5 ;  /* 0x000000ffff05a224 */ /* 0x000fe200078e0a05 */
[----:B------:R-:W-:Y:S02]  /*0220*/  @!P1 LOP3.LUT R5, RZ, R7, RZ, 0x33, !PT ;  /* 0x00000007ff059212 */ /* 0x000fe400078e33ff */
[----:B0-----:R-:W-:Y:S03]  /*0230*/  F2F.F64.F32 R6, UR4 ;  /* 0x0000000400067d10 */ /* 0x001fe60008201800 */
[----:B------:R-:W-:-:S05]  /*0240*/  VIADD R3, R5, 0x1 ;  /* 0x0000000105037836 */ /* 0x000fca0000000000 */
[----:B------:R-:W0:Y:S02]  /*0250*/  I2F.F64 R4, R3 ;  /* 0x0000000300047312 */ /* 0x000e240000201c00 */
[----:B0-----:R-:W-:-:S04]  /*0260*/  SHF.R.U32.HI R0, RZ, 0x14, R5 ;  /* 0x00000014ff007819 */ /* 0x001fc80000011605 */
[----:B------:R-:W-:-:S05]  /*0270*/  LOP3.LUT R0, R0, 0x7ff, RZ, 0xc0, !PT ;  /* 0x000007ff00007812 */ /* 0x000fca00078ec0ff */
[----:B------:R-:W-:Y:S01]  /*0280*/  VIADD R27, R0, 0xfffffc0c ;  /* 0xfffffc0c001b7836 */ /* 0x000fe20000000000 */
[----:B------:R-:W-:-:S04]  /*0290*/  MOV R0, 0x300 ;  /* 0x0000030000007802 */ /* 0x000fc80000000f00 */
[CC--:B------:R-:W-:Y:S02]  /*02a0*/  SHF.L.U32 R26, R4.reuse, R27.reuse, RZ ;  /* 0x0000001b041a7219 */ /* 0x0c0fe400000006ff */
[----:B------:R-:W-:Y:S02]  /*02b0*/  SHF.L.U64.HI R27, R4, R27, R5 ;  /* 0x0000001b041b7219 */ /* 0x000fe40000010205 */
[----:B------:R-:W-:-:S04]  /*02c0*/  ISETP.NE.U32.AND P0, PT, R26, RZ, PT ;  /* 0x000000ff1a00720c */ /* 0x000fc80003f05070 */
[----:B------:R-:W-:-:S04]  /*02d0*/  ISETP.NE.AND.EX P0, PT, R27, -0x80000000, PT, P0 ;  /* 0x800000001b00780c */ /* 0x000fc80003f05300 */
[----:B------:R-:W-:-:S13]  /*02e0*/  PLOP3.LUT P0, PT, P0, PT, PT, 0x8, 0x80 ;  /* 0x000000000080781c */ /* 0x000fda000070e170 */
[----:B------:R-:W-:Y:S05]  /*02f0*/  CALL.REL.NOINC `($_ZN2br4cuda11alibi_floatEPffii$__internal_accurate_pow) ;  /* 0x0000000400387944 */ /* 0x000fea0003c00000 */
[----:B------:R-:W-:Y:S05]  /*0300*/  BSYNC.RECONVERGENT B0 ;  /* 0x0000000000007941 */ /* 0x000fea0003800200 */
.L_x_31:
[----:B------:R-:W0:Y:S01]  /*0310*/  LDC R12, c[0x0][0x388] ;  /* 0x0000e200ff0c7b82 */ /* 0x000e220000000800 */
[----:B------:R-:W-:Y:S01]  /*0320*/  IMAD.MOV.U32 R10, RZ, RZ, R13 ;  /* 0x000000ffff0a7224 */ /* 0x000fe200078e000d */
[----:B------:R-:W-:Y:S01]  /*0330*/  DADD R8, R4, R6 ;  /* 0x0000000004087229 */ /* 0x000fe20000000006 */
[----:B------:R-:W-:Y:S01]  /*0340*/  IMAD.MOV.U32 R11, RZ, RZ, R16 ;  /* 0x000000ffff0b7224 */ /* 0x000fe200078e0010 */
[----:B------:R-:W-:-:S05]  /*0350*/  ISETP.GE.AND P1, PT, R7, RZ, PT ;  /* 0x000000ff0700720c */ /* 0x000fca0003f26270 */
[----:B------:R-:W-:-:S03]  /*0360*/  DADD R10, -RZ, -R10 ;  /* 0x00000000ff0a7229 */ /* 0x000fc6000000090a */
[----:B------:R-:W-:-:S04]  /*0370*/  LOP3.LUT R8, R9, 0x7ff00000, RZ, 0xc0, !PT ;  /* 0x7ff0000009087812 */ /* 0x000fc800078ec0ff */
[----:B------:R-:W-:-:S03]  /*0380*/  ISETP.NE.AND P2, PT, R8, 0x7ff00000, PT ;  /* 0x7ff000000800780c */ /* 0x000fc60003f45270 */
[-C--:B------:R-:W-:Y:S02]  /*0390*/  FSEL R0, R10, R13.reuse, P0 ;  /* 0x0000000d0a007208 */ /* 0x080fe40000000000 */
[-C--:B------:R-:W-:Y:S02]  /*03a0*/  FSEL R11, R11, R16.reuse, P0 ;  /* 0x000000100b0b7208 */ /* 0x080fe40000000000 */
[----:B------:R-:W-:Y:S02]  /*03b0*/  FSEL R8, R0, R13, !P1 ;  /* 0x0000000d00087208 */ /* 0x000fe40004800000 */
[----:B0-----:R-:W-:Y:S02]  /*03c0*/  FSETP.NEU.AND P3, PT, R12, RZ, PT ;  /* 0x000000ff0c00720b */ /* 0x001fe40003f6d000 */
[----:B------:R-:W-:-:S11]  /*03d0*/  FSEL R9, R11, R16, !P1 ;  /* 0x000000100b097208 */ /* 0x000fd60004800000 */
[----:B------:R-:W-:Y:S05]  /*03e0*/  @P3 BRA `(.L_x_32) ;  /* 0x00000000001c3947 */ /* 0x000fea0003800000 */
[----:B------:R-:W-:Y:S01]  /*03f0*/  ISETP.NE.U32.AND P0, PT, R26, RZ, PT ;  /* 0x000000ff1a00720c */ /* 0x000fe20003f05070 */
[----:B------:R-:W-:Y:S01]  /*0400*/  IMAD.MOV.U32 R8, RZ, RZ, RZ ;  /* 0x000000ffff087224 */ /* 0x000fe200078e00ff */
[----:B------:R-:W-:Y:S02]  /*0410*/  ISETP.GE.AND P3, PT, R5, RZ, PT ;  /* 0x000000ff0500720c */ /* 0x000fe40003f66270 */
[----:B------:R-:W-:-:S13]  /*0420*/  ISETP.NE.AND.EX P0, PT, R27, -0x80000000, PT, P0 ;  /* 0x800000001b00780c */ /* 0x000fda0003f05300 */
[----:B------:R-:W-:-:S06]  /*0430*/  DSETP.NEU.AND P0, PT, |R4|, 0.5, !P0 ;  /* 0x3fe000000400742a */ /* 0x000fcc000470d200 */
[----:B------:R-:W-:-:S04]  /*0440*/  SEL R9, R7, RZ, P0 ;  /* 0x000000ff07097207 */ /* 0x000fc80000000000 */
[----:B------:R-:W-:-:S07]  /*0450*/  @!P3 LOP3.LUT R9, R9, 0x7ff00000, RZ, 0xfc, !PT ;  /* 0x7ff000000909b812 */ /* 0x000fce00078efcff */
.L_x_32:
[----:B------:R-:W-:Y:S04]  /*0460*/  BSSY.RECONVERGENT B0, `(.L_x_33) ;  /* 0x000000f000007945 */ /* 0x000fe80003800200 */
[----:B------:R-:W-:Y:S05]  /*0470*/  @P2 BRA `(.L_x_34) ;  /* 0x0000000000342947 */ /* 0x000fea0003800000 */
[----:B------:R-:W-:-:S13]  /*0480*/  FSETP.NAN.AND P2, PT, R12, R12, PT ;  /* 0x0000000c0c00720b */ /* 0x000fda0003f48000 */
[----:B------:R-:W-:Y:S01]  /*0490*/  @P2 DADD R8, R4, R6 ;  /* 0x0000000004082229 */ /* 0x000fe20000000006 */
[----:B------:R-:W-:Y:S10]  /*04a0*/  @P2 BRA `(.L_x_34) ;  /* 0x0000000000282947 */ /* 0x000ff40003800000 */
[----:B------:R-:W-:-:S14]  /*04b0*/  DSETP.NEU.AND P2, PT, |R6|, +INF , PT ;  /* 0x7ff000000600742a */ /* 0x000fdc0003f4d200 */
[----:B------:R-:W-:Y:S05]  /*04c0*/  @P2 BRA `(.L_x_34) ;  /* 0x0000000000202947 */ /* 0x000fea0003800000 */
[C---:B------:R-:W-:Y:S01]  /*04d0*/  ISETP.GE.AND P2, PT, R5.reuse, RZ, PT ;  /* 0x000000ff0500720c */ /* 0x040fe20003f46270 */
[----:B------:R-:W-:Y:S01]  /*04e0*/  IMAD.MOV.U32 R8, RZ, RZ, RZ ;  /* 0x000000ffff087224 */ /* 0x000fe200078e00ff */
[----:B------:R-:W-:Y:S02]  /*04f0*/  LOP3.LUT R4, R5, 0x7fffffff, RZ, 0xc0, !PT ;  /* 0x7fffffff05047812 */ /* 0x000fe400078ec0ff */
[----:B------:R-:W-:Y:S02]  /*0500*/  SEL R9, RZ, 0x7ff00000, !P2 ;  /* 0x7ff00000ff097807 */ /* 0x000fe40005000000 */
[----:B------:R-:W-:-:S03]  /*0510*/  ISETP.NE.AND P2, PT, R4, 0x3fe00000, PT ;  /* 0x3fe000000400780c */ /* 0x000fc60003f45270 */
[----:B------:R-:W-:-:S05]  /*0520*/  VIADD R0, R9, 0x80000000 ;  /* 0x8000000009007836 */ /* 0x000fca0000000000 */
[----:B------:R-:W-:-:S04]  /*0530*/  SEL R0, R0, R9, P2 ;  /* 0x0000000900007207 */ /* 0x000fc80001000000 */
[----:B------:R-:W-:-:S07]  /*0540*/  @!P1 SEL R9, R0, R9, P0 ;  /* 0x0000000900099207 */ /* 0x000fce0000000000 */
.L_x_34:
[----:B------:R-:W-:Y:S05]  /*0550*/  BSYNC.RECONVERGENT B0 ;  /* 0x0000000000007941 */ /* 0x000fea0003800200 */
.L_x_33:
[----:B------:R-:W0:Y:S01]  /*0560*/  LDC R11, c[0x0][0x390] ;  /* 0x0000e400ff0b7b82 */ /* 0x000e220000000800 */
[----:B------:R-:W-:Y:S01]  /*0570*/  IABS R10, R2 ;  /* 0x00000002000a7213 */ /* 0x000fe20000000000 */
[----:B------:R-:W1:Y:S01]  /*0580*/  LDCU.64 UR4, c[0x0][0x358] ;  /* 0x00006b00ff0477ac */ /* 0x000e620008000a00 */
[----:B------:R-:W-:Y:S02]  /*0590*/  ISETP.GE.AND P1, PT, R2, RZ, PT ;  /* 0x000000ff0200720c */ /* 0x000fe40003f26270 */
[----:B0-----:R-:W-:Y:S02]  /*05a0*/  IABS R0, R11 ;  /* 0x0000000b00007213 */ /* 0x001fe40000000000 */
[----:B------:R-:W-:Y:S02]  /*05b0*/  ISETP.NE.AND P2, PT, R11, RZ, PT ;  /* 0x000000ff0b00720c */ /* 0x000fe40003f45270 */
[----:B------:R-:W0:Y:S08]  /*05c0*/  I2F.RP R6, R0 ;  /* 0x0000000000067306 */ /* 0x000e300000209400 */
[----:B0-----:R-:W0:Y:S02]  /*05d0*/  MUFU.RCP R6, R6 ;  /* 0x0000000600067308 */ /* 0x001e240000001000 */
[----:B0-----:R-:W-:-:S06]  /*05e0*/  VIADD R4, R6, 0xffffffe ;  /* 0x0ffffffe06047836 */ /* 0x001fcc0000000000 */
[----:B------:R0:W2:Y:S02]  /*05f0*/  F2I.FTZ.U32.TRUNC.NTZ R5, R4 ;  /* 0x0000000400057305 */ /* 0x0000a4000021f000 */
[----:B0-----:R-:W-:Y:S02]  /*0600*/  IMAD.MOV.U32 R4, RZ, RZ, RZ ;  /* 0x000000ffff047224 */ /* 0x001fe400078e00ff */
[----:B--2---:R-:W-:-:S04]  /*0610*/  IMAD.MOV R7, RZ, RZ, -R5 ;  /* 0x000000ffff077224 */ /* 0x004fc800078e0a05 */
[----:B------:R-:W-:-:S04]  /*0620*/  IMAD R7, R7, R0, RZ ;  /* 0x0000000007077224 */ /* 0x000fc800078e02ff */
[----:B------:R-:W-:-:S04]  /*0630*/  IMAD.HI.U32 R7, R5, R7, R4 ;  /* 0x0000000705077227 */ /* 0x000fc800078e0004 */
[----:B------:R-:W-:Y:S02]  /*0640*/  IMAD.MOV.U32 R5, RZ, RZ, R10 ;  /* 0x000000ffff057224 */ /* 0x000fe400078e000a */
[----:B------:R0:W2:Y:S02]  /*0650*/  F2F.F32.F64 R10, R8 ;  /* 0x00000008000a7310 */ /* 0x0000a40000301000 */
[----:B------:R-:W-:-:S04]  /*0660*/  IMAD.HI.U32 R7, R7, R5, RZ ;  /* 0x0000000507077227 */ /* 0x000fc800078e00ff */
[----:B------:R-:W-:-:S04]  /*0670*/  IMAD.MOV R7, RZ, RZ, -R7 ;  /* 0x000000ffff077224 */ /* 0x000fc800078e0a07 */
[C---:B------:R-:W-:Y:S01]  /*0680*/  IMAD R5, R0.reuse, R7, R5 ;  /* 0x0000000700057224 */ /* 0x040fe200078e0205 */
[----:B0-----:R-:W0:Y:S04]  /*0690*/  LDC.64 R8, c[0x0][0x380] ;  /* 0x0000e000ff087b82 */ /* 0x001e280000000a00 */
[----:B------:R-:W-:Y:S01]  /*06a0*/  ISETP.GT.U32.AND P0, PT, R0, R5, PT ;  /* 0x000000050000720c */ /* 0x000fe20003f04070 */
[----:B--2---:R-:W2:-:S12]  /*06b0*/  F2F.F64.F32 R6, R10 ;  /* 0x0000000a00067310 */ /* 0x004e980000201800 */
[----:B------:R-:W-:-:S05]  /*06c0*/  @!P0 IMAD.IADD R5, R5, 0x1, -R0 ;  /* 0x0000000105058824 */ /* 0x000fca00078e0a00 */
[----:B------:R-:W-:-:S13]  /*06d0*/  ISETP.GT.U32.AND P0, PT, R0, R5, PT ;  /* 0x000000050000720c */ /* 0x000fda0003f04070 */
[----:B------:R-:W-:Y:S01]  /*06e0*/  @!P0 IMAD.IADD R5, R5, 0x1, -R0 ;  /* 0x0000000105058824 */ /* 0x000fe200078e0a00 */
[----:B------:R-:W-:-:S03]  /*06f0*/  FSETP.NEU.AND P0, PT, R12, 1, PT ;  /* 0x3f8000000c00780b */ /* 0x000fc60003f0d000 */
[----:B------:R-:W-:-:S04]  /*0700*/  IMAD.MOV.U32 R0, RZ, RZ, R5 ;  /* 0x000000ffff007224 */ /* 0x000fc800078e0005 */
[----:B------:R-:W-:Y:S01]  /*0710*/  @!P1 IMAD.MOV R0, RZ, RZ, -R0 ;  /* 0x000000ffff009224 */ /* 0x000fe200078e0a00 */
[----:B------:R-:W-:Y:S02]  /*0720*/  @!P2 LOP3.LUT R0, RZ, R11, RZ, 0x33, !PT ;  /* 0x0000000bff00a212 */ /* 0x000fe400078e33ff */
[----:B------:R-:W-:Y:S01]  /*0730*/  ISETP.NE.AND P1, PT, R3, RZ, PT ;  /* 0x000000ff0300720c */ /* 0x000fe20003f25270 */
[----:B0-----:R-:W-:Y:S01]  /*0740*/  IMAD.WIDE R2, R2, 0x4, R8 ;  /* 0x0000000402027825 */ /* 0x001fe200078e0208 */
[----:B------:R-:W0:Y:S02]  /*0750*/  I2F.F64 R4, R0 ;  /* 0x0000000000047312 */ /* 0x000e240000201c00 */
[----:B--2---:R-:W-:Y:S02]  /*0760*/  FSEL R6, R6, RZ, P1 ;  /* 0x000000ff06067208 */ /* 0x004fe40000800000 */
[----:B------:R-:W-:Y:S02]  /*0770*/  FSEL R7, R7, 1.875, P1 ;  /* 0x3ff0000007077808 */ /* 0x000fe40000800000 */
[----:B------:R-:W-:-:S02]  /*0780*/  FSEL R6, R6, RZ, P0 ;  /* 0x000000ff06067208 */ /* 0x000fc40000000000 */
[----:B------:R-:W-:-:S06]  /*0790*/  FSEL R7, R7, 1.875, P0 ;  /* 0x3ff0000007077808 */ /* 0x000fcc0000000000 */
[----:B0-----:R-:W-:-:S10]  /*07a0*/  DMUL R4, R4, R6 ;  /* 0x0000000604047228 */ /* 0x001fd40000000000 */
[----:B------:R-:W1:Y:S02]  /*07b0*/  F2F.F32.F64 R5, R4 ;  /* 0x0000000400057310 */ /* 0x000e640000301000 */
[----:B-1----:R-:W-:Y:S01]  /*07c0*/  STG.E desc[UR4][R2.64], R5 ;  /* 0x0000000502007986 */ /* 0x002fe2000c101904 */
[----:B------:R-:W-:Y:S05]  /*07d0*/  EXIT ;  /* 0x000000000000794d */ /* 0x000fea0003800000 */
        .type           $_ZN2br4cuda11alibi_floatEPffii$__internal_accurate_pow,@function
        .size           $_ZN2br4cuda11alibi_floatEPffii$__internal_accurate_pow,(.L_x_46 - $_ZN2br4cuda11alibi_floatEPffii$__internal_accurate_pow)
$_ZN2br4cuda11alibi_floatEPffii$__internal_accurate_pow:
[----:B------:R-:W-:Y:S01]  /*07e0*/  DADD R20, -RZ, |R6| ;  /* 0x00000000ff147229 */ /* 0x000fe20000000506 */
[----:B------:R-:W-:Y:S01]  /*07f0*/  IMAD.MOV.U32 R16, RZ, RZ, RZ ;  /* 0x000000ffff107224 */ /* 0x000fe200078e00ff */
[----:B------:R-:W-:Y:S01]  /*0800*/  UMOV UR4, 0x7d2cafe2 ;  /* 0x7d2cafe200047882 */ /* 0x000fe20000000000 */
[----:B------:R-:W-:Y:S01]  /*0810*/  IMAD.MOV.U32 R18, RZ, RZ, 0x41ad3b5a ;  /* 0x41ad3b5aff127424 */ /* 0x000fe200078e00ff */
[----:B------:R-:W-:Y:S01]  /*0820*/  UMOV UR5, 0x3eb0f5ff ;  /* 0x3eb0f5ff00057882 */ /* 0x000fe20000000000 */
[----:B------:R-:W-:Y:S01]  /*0830*/  IMAD.MOV.U32 R19, RZ, RZ, 0x3ed0f5d2 ;  /* 0x3ed0f5d2ff137424 */ /* 0x000fe200078e00ff */
[----:B------:R-:W-:Y:S01]  /*0840*/  UMOV UR6, 0x3b39803f ;  /* 0x3b39803f00067882 */ /* 0x000fe20000000000 */
[----:B------:R-:W-:-:S03]  /*0850*/  UMOV UR7, 0x3c7abc9e ;  /* 0x3c7abc9e00077882 */ /* 0x000fc60000000000 */
[----:B------:R-:W-:Y:S01]  /*0860*/  ISETP.GT.U32.AND P1, PT, R21, 0xfffff, PT ;  /* 0x000fffff1500780c */ /* 0x000fe20003f24070 */
[----:B------:R-:W-:Y:S02]  /*0870*/  IMAD.MOV.U32 R10, RZ, RZ, R21 ;  /* 0x000000ffff0a7224 */ /* 0x000fe400078e0015 */
[----:B------:R-:W-:-:S10]  /*0880*/  IMAD.MOV.U32 R12, RZ, RZ, R20 ;  /* 0x000000ffff0c7224 */ /* 0x000fd400078e0014 */
[----:B------:R-:W-:-:S10]  /*0890*/  @!P1 DMUL R8, R20, 1.80143985094819840000e+16 ;  /* 0x4350000014089828 */ /* 0x000fd40000000000 */
[----:B------:R-:W-:Y:S02]  /*08a0*/  @!P1 IMAD.MOV.U32 R10, RZ, RZ, R9 ;  /* 0x000000ffff0a9224 */ /* 0x000fe400078e0009 */
[----:B------:R-:W-:Y:S01]  /*08b0*/  @!P1 IMAD.MOV.U32 R12, RZ, RZ, R8 ;  /* 0x000000ffff0c9224 */ /* 0x000fe200078e0008 */
[----:B------:R-:W-:Y:S02]  /*08c0*/  SHF.R.U32.HI R8, RZ, 0x14, R21 ;  /* 0x00000014ff087819 */ /* 0x000fe40000011615 */
[----:B------:R-:W-:Y:S02]  /*08d0*/  LOP3.LUT R10, R10, 0x800fffff, RZ, 0xc0, !PT ;  /* 0x800fffff0a0a7812 */ /* 0x000fe400078ec0ff */
[----:B------:R-:W-:Y:S02]  /*08e0*/  @!P1 LEA.HI R8, R9, 0xffffffca, RZ, 0xc ;  /* 0xffffffca09089811 */ /* 0x000fe400078f60ff */
[----:B------:R-:W-:-:S03]  /*08f0*/  LOP3.LUT R13, R10, 0x3ff00000, RZ, 0xfc, !PT ;  /* 0x3ff000000a0d7812 */ /* 0x000fc600078efcff */
[----:B------:R-:W-:Y:S01]  /*0900*/  VIADD R9, R8, 0xfffffc01 ;  /* 0xfffffc0108097836 */ /* 0x000fe20000000000 */
[----:B------:R-:W-:-:S13]  /*0910*/  ISETP.GE.U32.AND P2, PT, R13, 0x3ff6a09f, PT ;  /* 0x3ff6a09f0d00780c */ /* 0x000fda0003f46070 */
[----:B------:R-:W-:Y:S02]  /*0920*/  @P2 VIADD R11, R13, 0xfff00000 ;  /* 0xfff000000d0b2836 */ /* 0x000fe40000000000 */
[----:B------:R-:W-:Y:S02]  /*0930*/  @P2 VIADD R9, R8, 0xfffffc02 ;  /* 0xfffffc0208092836 */ /* 0x000fe40000000000 */
[----:B------:R-:W-:-:S06]  /*0940*/  @P2 IMAD.MOV.U32 R13, RZ, RZ, R11 ;  /* 0x000000ffff0d2224 */ /* 0x000fcc00078e000b */
[C---:B------:R-:W-:Y:S02]  /*0950*/  DADD R14, R12.reuse, 1 ;  /* 0x3ff000000c0e7429 */ /* 0x040fe40000000000 */
[----:B------:R-:W-:-:S04]  /*0960*/  DADD R12, R12, -1 ;  /* 0xbff000000c0c7429 */ /* 0x000fc80000000000 */
[----:B------:R-:W0:Y:S02]  /*0970*/  MUFU.RCP64H R17, R15 ;  /* 0x0000000f00117308 */ /* 0x000e240000001800 */
[----:B0-----:R-:W-:-:S08]  /*0980*/  DFMA R10, -R14, R16, 1 ;  /* 0x3ff000000e0a742b */ /* 0x001fd00000000110 */
[----:B------:R-:W-:-:S08]  /*0990*/  DFMA R10, R10, R10, R10 ;  /* 0x0000000a0a0a722b */ /* 0x000fd0000000000a */
[----:B------:R-:W-:-:S08]  /*09a0*/  DFMA R16, R16, R10, R16 ;  /* 0x0000000a1010722b */ /* 0x000fd00000000010 */
[----:B------:R-:W-:-:S08]  /*09b0*/  DMUL R10, R12, R16 ;  /* 0x000000100c0a7228 */ /* 0x000fd00000000000 */
[----:B------:R-:W-:-:S08]  /*09c0*/  DFMA R10, R12, R16, R10 ;  /* 0x000000100c0a722b */ /* 0x000fd0000000000a */
[----:B------:R-:W-:-:S08]  /*09d0*/  DMUL R24, R10, R10 ;  /* 0x0000000a0a187228 */ /* 0x000fd00000000000 */
[----:B------:R-:W-:Y:S01]  /*09e0*/  DFMA R14, R24, UR4, R18 ;  /* 0x00000004180e7c2b */ /* 0x000fe20008000012 */
[----:B------:R-:W-:Y:S01]  /*09f0*/  UMOV UR4, 0x75488a3f ;  /* 0x75488a3f00047882 */ /* 0x000fe20000000000 */
[----:B------:R-:W-:-:S06]  /*0a00*/  UMOV UR5, 0x3ef3b20a ;  /* 0x3ef3b20a00057882 */ /* 0x000fcc0000000000 */
[----:B------:R-:W-:Y:S01]  /*0a10*/  DFMA R14, R24, R14, UR4 ;  /* 0x00000004180e7e2b */ /* 0x000fe2000800000e */
[----:B------:R-:W-:Y:S01]  /*0a20*/  UMOV UR4, 0xe4faecd5 ;  /* 0xe4faecd500047882 */ /* 0x000fe20000000000 */
[----:B------:R-:W-:-:S06]  /*0a30*/  UMOV UR5, 0x3f1745cd ;  /* 0x3f1745cd00057882 */ /* 0x000fcc0000000000 */
[----:B------:R-:W-:Y:S01]  /*0a40*/  DFMA R14, R24, R14, UR4 ;  /* 0x00000004180e7e2b */ /* 0x000fe2000800000e */
[----:B------:R-:W-:Y:S01]  /*0a50*/  UMOV UR4, 0x258a578b ;  /* 0x258a578b00047882 */ /* 0x000fe20000000000 */
[----:B------:R-:W-:-:S06]  /*0a60*/  UMOV UR5, 0x3f3c71c7 ;  /* 0x3f3c71c700057882 */ /* 0x000fcc0000000000 */
[----:B------:R-:W-:Y:S01]  /*0a70*/  DFMA R22, R24, R14, UR4 ;  /* 0x0000000418167e2b */ /* 0x000fe2000800000e */
[----:B------:R-:W-:Y:S01]  /*0a80*/  UMOV UR4, 0x9242b910 ;  /* 0x9242b91000047882 */ /* 0x000fe20000000000 */
[----:B------:R-:W-:Y:S01]  /*0a90*/  UMOV UR5, 0x3f624924 ;  /* 0x3f62492400057882 */ /* 0x000fe20000000000 */
[----:B------:R-:W-:-:S05]  /*0aa0*/  DADD R14, R12, -R10 ;  /* 0x000000000c0e7229 */ /* 0x000fca000000080a */
[----:B------:R-:W-:Y:S01]  /*0ab0*/  DFMA R22, R24, R22, UR4 ;  /* 0x0000000418167e2b */ /* 0x000fe20008000016 */
[----:B------:R-:W-:Y:S01]  /*0ac0*/  UMOV UR4, 0x99999dfb ;  /* 0x99999dfb00047882 */ /* 0x000fe20000000000 */
[----:B------:R-:W-:Y:S01]  /*0ad0*/  UMOV UR5, 0x3f899999 ;  /* 0x3f89999900057882 */ /* 0x000fe20000000000 */
[----:B------:R-:W-:-:S05]  /*0ae0*/  DADD R14, R14, R14 ;  /* 0x000000000e0e7229 */ /* 0x000fca000000000e */
[----:B------:R-:W-:Y:S01]  /*0af0*/  DFMA R22, R24, R22, UR4 ;  /* 0x0000000418167e2b */ /* 0x000fe20008000016 */
[----:B------:R-:W-:Y:S01]  /*0b00*/  UMOV UR4, 0x55555555 ;  /* 0x5555555500047882 */ /* 0x000fe20000000000 */
[----:B------:R-:W-:Y:S01]  /*0b10*/  UMOV UR5, 0x3fb55555 ;  /* 0x3fb5555500057882 */ /* 0x000fe20000000000 */
[----:B------:R-:W-:-:S05]  /*0b20*/  DFMA R14, R12, -R10, R14 ;  /* 0x8000000a0c0e722b */ /* 0x000fca000000000e */
[----:B------:R-:W-:-:S03]  /*0b30*/  DFMA R12, R24, R22, UR4 ;  /* 0x00000004180c7e2b */ /* 0x000fc60008000016 */
[----:B------:R-:W-:Y:S02]  /*0b40*/  DMUL R14, R16, R14 ;  /* 0x0000000e100e7228 */ /* 0x000fe40000000000 */
[----:B------:R-:W-:-:S03]  /*0b50*/  DMUL R16, R10, R10 ;  /* 0x0000000a0a107228 */ /* 0x000fc60000000000 */
[----:B------:R-:W-:Y:S01]  /*0b60*/  DADD R18, -R12, UR4 ;  /* 0x000000040c127e29 */ /* 0x000fe20008000100 */
[----:B------:R-:W-:Y:S01]  /*0b70*/  UMOV UR4, 0xb9e7b0 ;  /* 0x00b9e7b000047882 */ /* 0x000fe20000000000 */
[----:B------:R-:W-:-:S03]  /*0b80*/  UMOV UR5, 0x3c46a4cb ;  /* 0x3c46a4cb00057882 */ /* 0x000fc60000000000 */
[----:B------:R-:W-:-:S03]  /*0b90*/  DFMA R20, R10, R10, -R16 ;  /* 0x0000000a0a14722b */ /* 0x000fc60000000810 */
[----:B------:R-:W-:Y:S02]  /*0ba0*/  DFMA R18, R24, R22, R18 ;  /* 0x000000161812722b */ /* 0x000fe40000000012 */
[----:B------:R-:W-:Y:S01]  /*0bb0*/  DMUL R24, R10, R16 ;  /* 0x000000100a187228 */ /* 0x000fe20000000000 */
[----:B------:R-:W-:Y:S02]  /*0bc0*/  VIADD R23, R15, 0x100000 ;  /* 0x001000000f177836 */ /* 0x000fe40000000000 */
[----:B------:R-:W-:-:S03]  /*0bd0*/  IMAD.MOV.U32 R22, RZ, RZ, R14 ;  /* 0x000000ffff167224 */ /* 0x000fc600078e000e */
[----:B------:R-:W-:Y:S01]  /*0be0*/  DADD R18, R18, -UR4 ;  /* 0x8000000412127e29 */ /* 0x000fe20008000000 */
[----:B------:R-:W-:Y:S01]  /*0bf0*/  UMOV UR4, 0x80000000 ;  /* 0x8000000000047882 */ /* 0x000fe20000000000 */
[----:B------:R-:W-:Y:S01]  /*0c00*/  UMOV UR5, 0x43300000 ;  /* 0x4330000000057882 */ /* 0x000fe20000000000 */
[C---:B------:R-:W-:Y:S02]  /*0c10*/  DFMA R22, R10.reuse, R22, R20 ;  /* 0x000000160a16722b */ /* 0x040fe40000000014 */
[----:B------:R-:W-:-:S08]  /*0c20*/  DFMA R20, R10, R16, -R24 ;  /* 0x000000100a14722b */ /* 0x000fd00000000818 */
[----:B------:R-:W-:Y:S02]  /*0c30*/  DFMA R20, R14, R16, R20 ;  /* 0x000000100e14722b */ /* 0x000fe40000000014 */
[----:B------:R-:W-:-:S06]  /*0c40*/  DADD R16, R12, R18 ;  /* 0x000000000c107229 */ /* 0x000fcc0000000012 */
[----:B------:R-:W-:Y:S02]  /*0c50*/  DFMA R20, R10, R22, R20 ;  /* 0x000000160a14722b */ /* 0x000fe40000000014 */
[----:B------:R-:W-:Y:S02]  /*0c60*/  DADD R22, R12, -R16 ;  /* 0x000000000c167229 */ /* 0x000fe40000000810 */
[----:B------:R-:W-:-:S06]  /*0c70*/  DMUL R12, R16, R24 ;  /* 0x00000018100c7228 */ /* 0x000fcc0000000000 */
[----:B------:R-:W-:Y:S02]  /*0c80*/  DADD R22, R18, R22 ;  /* 0x0000000012167229 */ /* 0x000fe40000000016 */
[----:B------:R-:W-:-:S08]  /*0c90*/  DFMA R18, R16, R24, -R12 ;  /* 0x000000181012722b */ /* 0x000fd0000000080c */
[----:B------:R-:W-:-:S08]  /*0ca0*/  DFMA R18, R16, R20, R18 ;  /* 0x000000141012722b */ /* 0x000fd00000000012 */
[----:B------:R-:W-:-:S08]  /*0cb0*/  DFMA R22, R22, R24, R18 ;  /* 0x000000181616722b */ /* 0x000fd00000000012 */
[----:B------:R-:W-:-:S08]  /*0cc0*/  DADD R18, R12, R22 ;  /* 0x000000000c127229 */ /* 0x000fd00000000016 */
[--C-:B------:R-:W-:Y:S02]  /*0cd0*/  DADD R16, R10, R18.reuse ;  /* 0x000000000a107229 */ /* 0x100fe40000000012 */
[----:B------:R-:W-:-:S06]  /*0ce0*/  DADD R12, R12, -R18 ;  /* 0x000000000c0c7229 */ /* 0x000fcc0000000812 */
[----:B------:R-:W-:Y:S02]  /*0cf0*/  DADD R10, R10, -R16 ;  /* 0x000000000a0a7229 */ /* 0x000fe40000000810 */
[----:B------:R-:W-:-:S06]  /*0d00*/  DADD R12, R22, R12 ;  /* 0x00000000160c7229 */ /* 0x000fcc000000000c */
[----:B------:R-:W-:-:S08]  /*0d10*/  DADD R10, R18, R10 ;  /* 0x00000000120a7229 */ /* 0x000fd0000000000a */
[----:B------:R-:W-:-:S08]  /*0d20*/  DADD R10, R12, R10 ;  /* 0x000000000c0a7229 */ /* 0x000fd0000000000a */
[----:B------:R-:W-:Y:S01]  /*0d30*/  DADD R14, R14, R10 ;  /* 0x000000000e0e7229 */ /* 0x000fe2000000000a */
[----:B------:R-:W-:Y:S01]  /*0d40*/  LOP3.LUT R10, R9, 0x80000000, RZ, 0x3c, !PT ;  /* 0x80000000090a7812 */ /* 0x000fe200078e3cff */
[----:B------:R-:W-:-:S06]  /*0d50*/  IMAD.MOV.U32 R11, RZ, RZ, 0x43300000 ;  /* 0x43300000ff0b7424 */ /* 0x000fcc00078e00ff */
[----:B------:R-:W-:Y:S02]  /*0d60*/  DADD R12, R16, R14 ;  /* 0x00000000100c7229 */ /* 0x000fe4000000000e */
[----:B------:R-:W-:Y:S01]  /*0d70*/  DADD R10, R10, -UR4 ;  /* 0x800000040a0a7e29 */ /* 0x000fe20008000000 */
[----:B------:R-:W-:Y:S01]  /*0d80*/  UMOV UR4, 0xfefa39ef ;  /* 0xfefa39ef00047882 */ /* 0x000fe20000000000 */
[----:B------:R-:W-:-:S04]  /*0d90*/  UMOV UR5, 0x3fe62e42 ;  /* 0x3fe62e4200057882 */ /* 0x000fc80000000000 */
[--C-:B------:R-:W-:Y:S02]  /*0da0*/  DADD R16, R16, -R12.reuse ;  /* 0x0000000010107229 */ /* 0x100fe4000000080c */
[----:B------:R-:W-:-:S06]  /*0db0*/  DFMA R8, R10, UR4, R12 ;  /* 0x000000040a087c2b */ /* 0x000fcc000800000c */
[----:B------:R-:W-:Y:S02]  /*0dc0*/  DADD R16, R14, R16 ;  /* 0x000000000e107229 */ /* 0x000fe40000000010 */
[----:B------:R-:W-:-:S08]  /*0dd0*/  DFMA R18, R10, -UR4, R8 ;  /* 0x800000040a127c2b */ /* 0x000fd00008000008 */
[----:B------:R-:W-:-:S08]  /*0de0*/  DADD R18, -R12, R18 ;  /* 0x000000000c127229 */ /* 0x000fd00000000112 */
[----:B------:R-:W-:-:S08]  /*0df0*/  DADD R14, R16, -R18 ;  /* 0x00000000100e7229 */ /* 0x000fd00000000812 */
[----:B------:R-:W-:Y:S01]  /*0e00*/  DFMA R14, R10, UR6, R14 ;  /* 0x000000060a0e7c2b */ /* 0x000fe2000800000e */
[C---:B------:R-:W-:Y:S01]  /*0e10*/  IMAD.SHL.U32 R10, R5.reuse, 0x2, RZ ;  /* 0x00000002050a7824 */ /* 0x040fe200078e00ff */
[----:B------:R-:W-:-:S04]  /*0e20*/  LOP3.LUT R11, R5, 0xff0fffff, RZ, 0xc0, !PT ;  /* 0xff0fffff050b7812 */ /* 0x000fc800078ec0ff */
[----:B------:R-:W-:Y:S02]  /*0e30*/  ISETP.GT.U32.AND P1, PT, R10, -0x2000001, PT ;  /* 0xfdffffff0a00780c */ /* 0x000fe40003f24070 */
[----:B------:R-:W-:Y:S01]  /*0e40*/  DADD R12, R8, R14 ;  /* 0x00000000080c7229 */ /* 0x000fe2000000000e */
[----:B------:R-:W-:Y:S01]  /*0e50*/  IMAD.MOV.U32 R10, RZ, RZ, R4 ;  /* 0x000000ffff0a7224 */ /* 0x000fe200078e0004 */
[----:B------:R-:W-:-:S06]  /*0e60*/  SEL R11, R11, R5, P1 ;  /* 0x000000050b0b7207 */ /* 0x000fcc0000800000 */
[----:B------:R-:W-:Y:S02]  /*0e70*/  DADD R16, R8, -R12 ;  /* 0x0000000008107229 */ /* 0x000fe4000000080c */
[----:B------:R-:W-:-:S06]  /*0e80*/  DMUL R8, R12, R10 ;  /* 0x0000000a0c087228 */ /* 0x000fcc0000000000 */
[----:B------:R-:W-:Y:S02]  /*0e90*/  DADD R16, R14, R16 ;  /* 0x000000000e107229 */ /* 0x000fe40000000010 */
[----:B------:R-:W-:-:S08]  /*0ea0*/  DFMA R12, R12, R10, -R8 ;  /* 0x0000000a0c0c722b */ /* 0x000fd00000000808 */
[----:B------:R-:W-:Y:S01]  /*0eb0*/  DFMA R16, R16, R10, R12 ;  /* 0x0000000a1010722b */ /* 0x000fe2000000000c */
[----:B------:R-:W-:Y:S02]  /*0ec0*/  IMAD.MOV.U32 R10, RZ, RZ, 0x652b82fe ;  /* 0x652b82feff0a7424 */ /* 0x000fe400078e00ff */
[----:B------:R-:W-:-:S05]  /*0ed0*/  IMAD.MOV.U32 R11, RZ, RZ, 0x3ff71547 ;  /* 0x3ff71547ff0b7424 */ /* 0x000fca00078e00ff */
[----:B------:R-:W-:-:S08]  /*0ee0*/  DADD R12, R8, R16 ;  /* 0x00000000080c7229 */ /* 0x000fd00000000010 */
[----:B------:R-:W-:Y:S02]  /*0ef0*/  DFMA R10, R12, R10, 6.75539944105574400000e+15 ;  /* 0x433800000c0a742b */ /* 0x000fe4000000000a */
[----:B------:R-:W-:Y:S01]  /*0f00*/  FSETP.GEU.AND P1, PT, |R13|, 4.1917929649353027344, PT ;  /* 0x4086232b0d00780b */ /* 0x000fe20003f2e200 */
[----:B------:R-:W-:-:S05]  /*0f10*/  DADD R8, R8, -R12 ;  /* 0x0000000008087229 */ /* 0x000fca000000080c */
[----:B------:R-:W-:-:S03]  /*0f20*/  DADD R14, R10, -6.75539944105574400000e+15 ;  /* 0xc33800000a0e7429 */ /* 0x000fc60000000000 */
[----:B------:R-:W-:-:S05]  /*0f30*/  DADD R16, R16, R8 ;  /* 0x0000000010107229 */ /* 0x000fca0000000008 */
[----:B------:R-:W-:Y:S01]  /*0f40*/  DFMA R18, R14, -UR4, R12 ;  /* 0x800000040e127c2b */ /* 0x000fe2000800000c */
[----:B------:R-:W-:Y:S01]  /*0f50*/  UMOV UR4, 0x3b39803f ;  /* 0x3b39803f00047882 */ /* 0x000fe20000000000 */
[----:B------:R-:W-:-:S06]  /*0f60*/  UMOV UR5, 0x3c7abc9e ;  /* 0x3c7abc9e00057882 */ /* 0x000fcc0000000000 */
[----:B------:R-:W-:Y:S01]  /*0f70*/  DFMA R14, R14, -UR4, R18 ;  /* 0x800000040e0e7c2b */ /* 0x000fe20008000012 */
[----:B------:R-:W-:Y:S01]  /*0f80*/  UMOV UR4, 0x69ce2bdf ;  /* 0x69ce2bdf00047882 */ /* 0x000fe20000000000 */
[----:B------:R-:W-:Y:S01]  /*0f90*/  IMAD.MOV.U32 R18, RZ, RZ, -0x35dec16 ;  /* 0xfca213eaff127424 */ /* 0x000fe200078e00ff */
[----:B------:R-:W-:Y:S01]  /*0fa0*/  UMOV UR5, 0x3e5ade15 ;  /* 0x3e5ade1500057882 */ /* 0x000fe20000000000 */
[----:B------:R-:W-:-:S06]  /*0fb0*/  IMAD.MOV.U32 R19, RZ, RZ, 0x3e928af3 ;  /* 0x3e928af3ff137424 */ /* 0x000fcc00078e00ff */
        /* <DEDUP_REMOVED lines=24> */
[----:B------:R-:W-:-:S08]  /*1140*/  DFMA R18, R14, R18, UR4 ;  /* 0x000000040e127e2b */ /* 0x000fd00008000012 */
[----:B------:R-:W-:-:S08]  /*1150*/  DFMA R18, R14, R18, 1 ;  /* 0x3ff000000e12742b */ /* 0x000fd00000000012 */
[----:B------:R-:W-:-:S10]  /*1160*/  DFMA R14, R14, R18, 1 ;  /* 0x3ff000000e0e742b */ /* 0x000fd40000000012 */
[----:B------:R-:W-:Y:S02]  /*1170*/  IMAD R9, R10, 0x100000, R15 ;  /* 0x001000000a097824 */ /* 0x000fe400078e020f */
[----:B------:R-:W-:Y:S01]  /*1180*/  IMAD.MOV.U32 R8, RZ, RZ, R14 ;  /* 0x000000ffff087224 */ /* 0x000fe200078e000e */
[----:B------:R-:W-:Y:S06]  /*1190*/  @!P1 BRA `(.L_x_35) ;  /* 0x0000000000309947 */ /* 0x000fec0003800000 */
[----:B------:R-:W-:Y:S01]  /*11a0*/  FSETP.GEU.AND P2, PT, |R13|, 4.2275390625, PT ;  /* 0x408748000d00780b */ /* 0x000fe20003f4e200 */
[C---:B------:R-:W-:Y:S02]  /*11b0*/  DADD R18, R12.reuse, +INF ;  /* 0x7ff000000c127429 */ /* 0x040fe40000000000 */
[----:B------:R-:W-:-:S08]  /*11c0*/  DSETP.GEU.AND P1, PT, R12, RZ, PT ;  /* 0x000000ff0c00722a */ /* 0x000fd00003f2e000 */
[----:B------:R-:W-:Y:S02]  /*11d0*/  FSEL R9, R19, RZ, P1 ;  /* 0x000000ff13097208 */ /* 0x000fe40000800000 */
[----:B------:R-:W-:-:S04]  /*11e0*/  @!P2 LEA.HI R8, R10, R10, RZ, 0x1 ;  /* 0x0000000a0a08a211 */ /* 0x000fc800078f08ff */
[----:B------:R-:W-:Y:S02]  /*11f0*/  @!P2 SHF.R.S32.HI R11, RZ, 0x1, R8 ;  /* 0x00000001ff0ba819 */ /* 0x000fe40000011408 */
[----:B------:R-:W-:-:S03]  /*1200*/  FSEL R8, R18, RZ, P1 ;  /* 0x000000ff12087208 */ /* 0x000fc60000800000 */
[----:B------:R-:W-:Y:S02]  /*1210*/  @!P2 IMAD.IADD R10, R10, 0x1, -R11 ;  /* 0x000000010a0aa824 */ /* 0x000fe400078e0a0b */
[----:B------:R-:W-:-:S03]  /*1220*/  @!P2 IMAD R15, R11, 0x100000, R15 ;  /* 0x001000000b0fa824 */ /* 0x000fc600078e020f */
[----:B------:R-:W-:Y:S01]  /*1230*/  @!P2 LEA R11, R10, 0x3ff00000, 0x14 ;  /* 0x3ff000000a0ba811 */ /* 0x000fe200078ea0ff */
[----:B------:R-:W-:-:S06]  /*1240*/  @!P2 IMAD.MOV.U32 R10, RZ, RZ, RZ ;  /* 0x000000ffff0aa224 */ /* 0x000fcc00078e00ff */
[----:B------:R-:W-:-:S11]  /*1250*/  @!P2 DMUL R8, R14, R10 ;  /* 0x0000000a0e08a228 */ /* 0x000fd60000000000 */
.L_x_35:
[----:B------:R-:W-:Y:S02]  /*1260*/  DFMA R16, R16, R8, R8 ;  /* 0x000000081010722b */ /* 0x000fe40000000008 */
[----:B------:R-:W-:-:S08]  /*1270*/  DSETP.NEU.AND P1, PT, |R8|, +INF , PT ;  /* 0x7ff000000800742a */ /* 0x000fd00003f2d200 */
[----:B------:R-:W-:Y:S01]  /*1280*/  FSEL R13, R8, R16, !P1 ;  /* 0x00000010080d7208 */ /* 0x000fe20004800000 */
[----:B------:R-:W-:Y:S01]  /*1290*/  IMAD.MOV.U32 R8, RZ, RZ, R0 ;  /* 0x000000ffff087224 */ /* 0x000fe200078e0000 */
[----:B------:R-:W-:Y:S01]  /*12a0*/  FSEL R16, R9, R17, !P1 ;  /* 0x0000001109107208 */ /* 0x000fe20004800000 */
[----:B------:R-:W-:-:S04]  /*12b0*/  IMAD.MOV.U32 R9, RZ, RZ, 0x0 ;  /* 0x00000000ff097424 */ /* 0x000fc800078e00ff */
[----:B------:R-:W-:Y:S05]  /*12c0*/  RET.REL.NODEC R8 `(_ZN2br4cuda11alibi_floatEPffii) ;  /* 0xffffffec084c7950 */ /* 0x000fea0003c3ffff */
.L_x_36:
        /* <DEDUP_REMOVED lines=11> */
.L_x_46:


//--------------------- .text._ZN2br4cuda10mask_floatEPKiPffii --------------------------
	.section	.text._ZN2br4cuda10mask_floatEPKiPffii,"ax",@progbits
	.align	128
        .global         _ZN2br4cuda10mask_floatEPKiPffii
        .type           _ZN2br4cuda10mask_floatEPKiPffii,@function
        .size           _ZN2br4cuda10mask_floatEPKiPffii,(.L_x_51 - _ZN2br4cuda10mask_floatEPKiPffii)
        .other          _ZN2br4cuda10mask_floatEPKiPffii,@"STO_CUDA_ENTRY STV_DEFAULT"
_ZN2br4cuda10mask_floatEPKiPffii:
.text._ZN2br4cuda10mask_floatEPKiPffii:
        /* <DEDUP_REMOVED lines=11> */
[----:B------:R-:W0:Y:S01]  /*00b0*/  LDCU.64 UR4, c[0x0][0x358] ;  /* 0x00006b00ff0477ac */ /* 0x000e220008000a00 */
[----:B------:R-:W-:Y:S02]  /*00c0*/  ISETP.GE.AND P2, PT, R7, RZ, PT ;  /* 0x000000ff0700720c */ /* 0x000fe40003f46270 */
        /* <DEDUP_REMOVED lines=9> */
[----:B------:R-:W-:-:S05]  /*0160*/  IMAD.HI.U32 R3, R3, R4, RZ ;  /* 0x0000000403037227 */ /* 0x000fca00078e00ff */
[----:B------:R-:W-:-:S05]  /*0170*/  IADD3 R3, PT, PT, -R3, RZ, RZ ;  /* 0x000000ff03037210 */ /* 0x000fca0007ffe1ff */
[C---:B------:R-:W-:Y:S02]  /*0180*/  IMAD R0, R9.reuse, R3, R4 ;  /* 0x0000000309007224 */ /* 0x040fe400078e0204 */
[----:B------:R-:W1:Y:S03]  /*0190*/  LDC.64 R2, c[0x0][0x388] ;  /* 0x0000e200ff027b82 */ /* 0x000e660000000a00 */
[----:B------:R-:W-:-:S13]  /*01a0*/  ISETP.GT.U32.AND P0, PT, R9, R0, PT ;  /* 0x000000000900720c */ /* 0x000fda0003f04070 */
[----:B------:R-:W-:Y:S01]  /*01b0*/  @!P0 IMAD.IADD R0, R0, 0x1, -R9 ;  /* 0x0000000100008824 */ /* 0x000fe200078e0a09 */
[----:B------:R-:W-:-:S04]  /*01c0*/  ISETP.NE.AND P0, PT, R5, RZ, PT ;  /* 0x000000ff0500720c */ /* 0x000fc80003f05270 */
[----:B------:R-:W-:-:S13]  /*01d0*/  ISETP.GT.U32.AND P1, PT, R9, R0, PT ;  /* 0x000000000900720c */ /* 0x000fda0003f24070 */
[----:B------:R-:W-:-:S04]  /*01e0*/  @!P1 IMAD.IADD R0, R0, 0x1, -R9 ;  /* 0x0000000100009824 */ /* 0x000fc800078e0a09 */
[----:B------:R-:W-:Y:S01]  /*01f0*/  @!P2 IMAD.MOV R0, RZ, RZ, -R0 ;  /* 0x000000ffff00a224 */ /* 0x000fe200078e0a00 */
[----:B------:R-:W-:Y:S02]  /*0200*/  @!P0 LOP3.LUT R0, RZ, R5, RZ, 0x33, !PT ;  /* 0x00000005ff008212 */ /* 0x000fe400078e33ff */
[----:B------:R-:W-:Y:S02]  /*0210*/  ISETP.GE.AND P0, PT, R5, 0x1, PT ;  /* 0x000000010500780c */ /* 0x000fe40003f06270 */
[----:B------:R-:W-:-:S05]  /*0220*/  IADD3 R4, PT, PT, R7, -R0, RZ ;  /* 0x8000000007047210 */ /* 0x000fca0007ffe0ff */
[----:B------:R-:W-:-:S04]  /*0230*/  IMAD R7, R4, R5, RZ ;  /* 0x0000000504077224 */ /* 0x000fc800078e02ff */
[----:B-1----:R-:W-:Y:S02]  /*0240*/  IMAD.WIDE R2, R7, 0x4, R2 ;  /* 0x0000000407027825 */ /* 0x002fe400078e0202 */
[----:B0-----:R-:W-:Y:S05]  /*0250*/  @!P0 BRA `(.L_x_37) ;  /* 0x0000000000d48947 */ /* 0x001fea0003800000 */
[C---:B------:R-:W-:Y:S01]  /*0260*/  ISETP.GE.U32.AND P1, PT, R5.reuse, 0x8, PT ;  /* 0x000000080500780c */ /* 0x040fe20003f26070 */
[----:B------:R-:W-:Y:S01]  /*0270*/  IMAD R15, R0, R5, RZ ;  /* 0x00000005000f7224 */ /* 0x000fe200078e02ff */
[----:B------:R-:W-:Y:S01]  /*0280*/  LOP3.LUT R12, R5, 0x7, RZ, 0xc0, !PT ;  /* 0x00000007050c7812 */ /* 0x000fe200078ec0ff */
[----:B------:R-:W-:-:S03]  /*0290*/  IMAD.MOV.U32 R10, RZ, RZ, RZ ;  /* 0x000000ffff0a7224 */ /* 0x000fc600078e00ff */
[----:B------:R-:W-:-:S07]  /*02a0*/  ISETP.NE.AND P0, PT, R12, RZ, PT ;  /* 0x000000ff0c00720c */ /* 0x000fce0003f05270 */
[----:B------:R-:W-:Y:S06]  /*02b0*/  @!P1 BRA `(.L_x_38) ;  /* 0x00000000004c9947 */ /* 0x000fec0003800000 */
[----:B------:R-:W0:Y:S01]  /*02c0*/  LDC R13, c[0x0][0x390] ;  /* 0x0000e400ff0d7b82 */ /* 0x000e220000000800 */
[----:B------:R-:W-:Y:S01]  /*02d0*/  IADD3 R8, P1, PT, R2, 0x10, RZ ;  /* 0x0000001002087810 */ /* 0x000fe20007f3e0ff */
[----:B------:R-:W-:Y:S01]  /*02e0*/  IMAD.MOV.U32 R11, RZ, RZ, R15 ;  /* 0x000000ffff0b7224 */ /* 0x000fe200078e000f */
[----:B------:R-:W-:-:S03]  /*02f0*/  LOP3.LUT R10, R5, 0x7ffffff8, RZ, 0xc0, !PT ;  /* 0x7ffffff8050a7812 */ /* 0x000fc600078ec0ff */
[----:B------:R-:W-:Y:S01]  /*0300*/  IMAD.X R9, RZ, RZ, R3, P1 ;  /* 0x000000ffff097224 */ /* 0x000fe200008e0603 */
[----:B------:R-:W-:-:S07]  /*0310*/  IADD3 R5, PT, PT, -R10, RZ, RZ ;  /* 0x000000ff0a057210 */ /* 0x000fce0007ffe1ff */
.L_x_39:
[----:B-1----:R-:W-:-:S04]  /*0320*/  IMAD.WIDE R6, R11, 0x4, R8 ;  /* 0x000000040b067825 */ /* 0x002fc800078e0208 */
[----:B------:R-:W-:Y:S01]  /*0330*/  VIADD R5, R5, 0x8 ;  /* 0x0000000805057836 */ /* 0x000fe20000000000 */
[----:B0-----:R1:W-:Y:S01]  /*0340*/  STG.E desc[UR4][R6.64+-0x10], R13 ;  /* 0xfffff00d06007986 */ /* 0x0013e2000c101904 */
[----:B------:R-:W-:-:S03]  /*0350*/  VIADD R11, R11, 0x8 ;  /* 0x000000080b0b7836 */ /* 0x000fc60000000000 */
[----:B------:R1:W-:Y:S01]  /*0360*/  STG.E desc[UR4][R6.64+-0xc], R13 ;  /* 0xfffff40d06007986 */ /* 0x0003e2000c101904 */
[----:B------:R-:W-:-:S03]  /*0370*/  ISETP.NE.AND P1, PT, R5, RZ, PT ;  /* 0x000000ff0500720c */ /* 0x000fc60003f25270 */
[----:B------:R1:W-:Y:S04]  /*0380*/  STG.E desc[UR4][R6.64+-0x8], R13 ;  /* 0xfffff80d06007986 */ /* 0x0003e8000c101904 */
[----:B------:R1:W-:Y:S04]  /*0390*/  STG.E desc[UR4][R6.64+-0x4], R13 ;  /* 0xfffffc0d06007986 */ /* 0x0003e8000c101904 */
[----:B------:R1:W-:Y:S04]  /*03a0*/  STG.E desc[UR4][R6.64], R13 ;  /* 0x0000000d06007986 */ /* 0x0003e8000c101904 */
[----:B------:R1:W-:Y:S04]  /*03b0*/  STG.E desc[UR4][R6.64+0x4], R13 ;  /* 0x0000040d06007986 */ /* 0x0003e8000c101904 */
[----:B------:R1:W-:Y:S04]  /*03c0*/  STG.E desc[UR4][R6.64+0x8], R13 ;  /* 0x0000080d06007986 */ /* 0x0003e8000c101904 */
[----:B------:R1:W-:Y:S01]  /*03d0*/  STG.E desc[UR4][R6.64+0xc], R13 ;  /* 0x00000c0d06007986 */ /* 0x0003e2000c101904 */
[----:B------:R-:W-:Y:S05]  /*03e0*/  @P1 BRA `(.L_x_39) ;  /* 0xfffffffc00cc1947 */ /* 0x000fea000383ffff */
.L_x_38:
[----:B------:R-:W-:Y:S05]  /*03f0*/  @!P0 BRA `(.L_x_37) ;  /* 0x00000000006c8947 */ /* 0x000fea0003800000 */
[----:B------:R-:W0:Y:S01]  /*0400*/  LDC R5, c[0x0][0x398] ;  /* 0x0000e600ff057b82 */ /* 0x000e220000000800 */
[----:B------:R-:W-:Y:S02]  /*0410*/  ISETP.GE.U32.AND P0, PT, R12, 0x4, PT ;  /* 0x000000040c00780c */ /* 0x000fe40003f06070 */
[----:B0-----:R-:W-:-:S04]  /*0420*/  LOP3.LUT R8, R5, 0x3, RZ, 0xc0, !PT ;  /* 0x0000000305087812 */ /* 0x001fc800078ec0ff */
[----:B------:R-:W-:-:S07]  /*0430*/  ISETP.NE.AND P1, PT, R8, RZ, PT ;  /* 0x000000ff0800720c */ /* 0x000fce0003f25270 */
[----:B------:R-:W-:Y:S06]  /*0440*/  @!P0 BRA `(.L_x_40) ;  /* 0x0000000000208947 */ /* 0x000fec0003800000 */
[----:B------:R-:W0:Y:S01]  /*0450*/  LDC R9, c[0x0][0x390] ;  /* 0x0000e400ff097b82 */ /* 0x000e220000000800 */
[----:B-1----:R-:W-:Y:S01]  /*0460*/  IADD3 R7, PT, PT, R15, R10, RZ ;  /* 0x0000000a0f077210 */ /* 0x002fe20007ffe0ff */
[----:B------:R-:W-:-:S04]  /*0470*/  VIADD R10, R10, 0x4 ;  /* 0x000000040a0a7836 */ /* 0x000fc80000000000 */
[----:B------:R-:W-:-:S05]  /*0480*/  IMAD.WIDE R6, R7, 0x4, R2 ;  /* 0x0000000407067825 */ /* 0x000fca00078e0202 */
[----:B0-----:R0:W-:Y:S04]  /*0490*/  STG.E desc[UR4][R6.64], R9 ;  /* 0x0000000906007986 */ /* 0x0011e8000c101904 */
[----:B------:R0:W-:Y:S04]  /*04a0*/  STG.E desc[UR4][R6.64+0x4], R9 ;  /* 0x0000040906007986 */ /* 0x0001e8000c101904 */
[----:B------:R0:W-:Y:S04]  /*04b0*/  STG.E desc[UR4][R6.64+0x8], R9 ;  /* 0x0000080906007986 */ /* 0x0001e8000c101904 */
[----:B------:R0:W-:Y:S02]  /*04c0*/  STG.E desc[UR4][R6.64+0xc], R9 ;  /* 0x00000c0906007986 */ /* 0x0001e4000c101904 */
.L_x_40:
[----:B------:R-:W-:Y:S05]  /*04d0*/  @!P1 BRA `(.L_x_37) ;  /* 0x0000000000349947 */ /* 0x000fea0003800000 */
[----:B------:R-:W-:Y:S02]  /*04e0*/  LOP3.LUT R5, R5, 0x1, RZ, 0xc0, !PT ;  /* 0x0000000105057812 */ /* 0x000fe400078ec0ff */
[----:B------:R-:W-:Y:S02]  /*04f0*/  ISETP.NE.AND P0, PT, R8, 0x1, PT ;  /* 0x000000010800780c */ /* 0x000fe40003f05270 */
[----:B------:R-:W-:-:S11]  /*0500*/  ISETP.NE.U32.AND P1, PT, R5, 0x1, PT ;  /* 0x000000010500780c */ /* 0x000fd60003f25070 */
[----:B------:R-:W2:Y:S01]  /*0510*/  @P0 LDC R5, c[0x0][0x390] ;  /* 0x0000e400ff050b82 */ /* 0x000ea20000000800 */
[----:B0-----:R-:W-:Y:S01]  /*0520*/  @P0 IMAD.IADD R9, R15, 0x1, R10 ;  /* 0x000000010f090824 */ /* 0x001fe200078e020a */
[----:B------:R-:W-:-:S03]  /*0530*/  @P0 IADD3 R10, PT, PT, R10, 0x2, RZ ;  /* 0x000000020a0a0810 */ /* 0x000fc60007ffe0ff */
[----:B------:R-:W-:-:S03]  /*0540*/  @P0 IMAD.WIDE R8, R9, 0x4, R2 ;  /* 0x0000000409080825 */ /* 0x000fc600078e0202 */
[----:B------:R-:W0:Y:S01]  /*0550*/  @!P1 LDC R11, c[0x0][0x390] ;  /* 0x0000e400ff0b9b82 */ /* 0x000e220000000800 */
[----:B-1----:R-:W-:-:S04]  /*0560*/  @!P1 IMAD.IADD R7, R15, 0x1, R10 ;  /* 0x000000010f079824 */ /* 0x002fc800078e020a */
[----:B------:R-:W-:Y:S01]  /*0570*/  @!P1 IMAD.WIDE R6, R7, 0x4, R2 ;  /* 0x0000000407069825 */ /* 0x000fe200078e0202 */
[----:B--2---:R2:W-:Y:S04]  /*0580*/  @P0 STG.E desc[UR4][R8.64], R5 ;  /* 0x0000000508000986 */ /* 0x0045e8000c101904 */
[----:B------:R2:W-:Y:S04]  /*0590*/  @P0 STG.E desc[UR4][R8.64+0x4], R5 ;  /* 0x0000040508000986 */ /* 0x0005e8000c101904 */
[----:B0-----:R2:W-:Y:S02]  /*05a0*/  @!P1 STG.E desc[UR4][R6.64], R11 ;  /* 0x0000000b06009986 */ /* 0x0015e4000c101904 */
.L_x_37:
[----:B------:R-:W-:-:S13]  /*05b0*/  ISETP.GE.AND P0, PT, R0, RZ, PT ;  /* 0x000000ff0000720c */ /* 0x000fda0003f06270 */
[----:B------:R-:W-:Y:S05]  /*05c0*/  @!P0 EXIT ;  /* 0x000000000000894d */ /* 0x000fea0003800000 */
[----:B0-2---:R-:W-:Y:S01]  /*05d0*/  SHF.R.S32.HI R9, RZ, 0x1f, R4 ;  /* 0x0000001fff097819 */ /* 0x005fe20000011404 */
[----:B------:R-:W-:Y:S01]  /*05e0*/  IMAD.MOV.U32 R5, RZ, RZ, RZ ;  /* 0x000000ffff057224 */ /* 0x000fe200078e00ff */
[----:B------:R-:W0:Y:S01]  /*05f0*/  LDCU UR8, c[0x0][0x398] ;  /* 0x00007300ff0877ac */ /* 0x000e220008000800 */
[----:B------:R-:W2:Y:S05]  /*0600*/  LDCU.64 UR6, c[0x0][0x380] ;  /* 0x00007000ff0677ac */ /* 0x000eaa0008000a00 */
.L_x_41:
[----:B-1-3--:R-:W-:-:S04]  /*0610*/  IADD3 R7, P0, PT, R4, R5, RZ ;  /* 0x0000000504077210 */ /* 0x00afc80007f1e0ff */
[----:B------:R-:W-:Y:S02]  /*0620*/  IADD3.X R8, PT, PT, RZ, R9, RZ, P0, !PT ;  /* 0x00000009ff087210 */ /* 0x000fe400007fe4ff */
[----:B--2---:R-:W-:-:S04]  /*0630*/  LEA R6, P0, R7, UR6, 0x2 ;  /* 0x0000000607067c11 */ /* 0x004fc8000f8010ff */
[----:B------:R-:W-:-:S05]  /*0640*/  LEA.HI.X R7, R7, UR7, R8, 0x2, P0 ;  /* 0x0000000707077c11 */ /* 0x000fca00080f1408 */
[----:B------:R-:W2:Y:S02]  /*0650*/  LDG.E R6, desc[UR4][R6.64] ;  /* 0x0000000406067981 */ /* 0x000ea4000c1e1900 */
[----:B--2---:R-:W-:-:S13]  /*0660*/  ISETP.NE.AND P0, PT, R6, RZ, PT ;  /* 0x000000ff0600720c */ /* 0x004fda0003f05270 */
[----:B0-----:R-:W-:Y:S05]  /*0670*/  @!P0 EXIT ;  /* 0x000000000000894d */ /* 0x001fea0003800000 */
[----:B------:R-:W-:Y:S01]  /*0680*/  IMAD R7, R0, UR8, R5 ;  /* 0x0000000800077c24 */ /* 0x000fe2000f8e0205 */
[C---:B------:R-:W-:Y:S01]  /*0690*/  ISETP.NE.AND P0, PT, R5.reuse, R0, PT ;  /* 0x000000000500720c */ /* 0x040fe20003f05270 */
[----:B------:R-:W-:Y:S02]  /*06a0*/  VIADD R5, R5, 0x1 ;  /* 0x0000000105057836 */ /* 0x000fe40000000000 */
[----:B------:R-:W-:-:S05]  /*06b0*/  IMAD.WIDE R6, R7, 0x4, R2 ;  /* 0x0000000407067825 */ /* 0x000fca00078e0202 */
[----:B------:R3:W-:Y:S05]  /*06c0*/  STG.E desc[UR4][R6.64], RZ ;  /* 0x000000ff06007986 */ /* 0x0007ea000c101904 */
[----:B------:R-:W-:Y:S05]  /*06d0*/  @P0 BRA `(.L_x_41) ;  /* 0xfffffffc00cc0947 */ /* 0x000fea000383ffff */
[----:B------:R-:W-:Y:S05]  /*06e0*/  EXIT ;  /* 0x000000000000794d */ /* 0x000fea0003800000 */
.L_x_42:
        /* <DEDUP_REMOVED lines=9> */
.L_x_51:


//--------------------- .nv.shared.reserved.0     --------------------------
	.section	.nv.shared.reserved.0,"aw",@nobits
	.weak		__nv_reservedSMEM_offset_0_alias
	.size		__nv_reservedSMEM_offset_0_alias, 0, 64
	.other		__nv_reservedSMEM_offset_0_alias,@"STO_CUDA_RESERVED_SHARED STV_DEFAULT"
__nv_reservedSMEM_offset_0_alias:
	.zero		0
	.zero		64


//--------------------- .nv.constant0._ZN2br4cuda18silu_product_floatEPKfS2_Pfi --------------------------
	.section	.nv.constant0._ZN2br4cuda18silu_product_floatEPKfS2_Pfi,"a",@progbits
	.sectionflags	@""
	.align	4
.nv.constant0._ZN2br4cuda18silu_product_floatEPKfS2_Pfi:
	.zero		924


//--------------------- .nv.constant0._ZN2br4cuda18rotary_embed_floatEPKfS2_PKiPfiiii --------------------------
	.section	.nv.constant0._ZN2br4cuda18rotary_embed_floatEPKfS2_PKiPfiiii,"a",@progbits
	.sectionflags	@""
	.align	4
.nv.constant0._ZN2br4cuda18rotary_embed_floatEPKfS2_PKiPfiiii:
	.zero		944


//--------------------- .nv.constant0._ZN2br4cuda11rsqrt_floatEPKfPfif --------------------------
	.section	.nv.constant0._ZN2br4cuda11rsqrt_floatEPKfPfif,"a",@progbits
	.sectionflags	@""
	.align	4
.nv.constant0._ZN2br4cuda11rsqrt_floatEPKfPfif:
	.zero		920


//--------------------- .nv.constant0._ZN2br4cuda11alibi_floatEPffii --------------------------
	.section	.nv.constant0._ZN2br4cuda11alibi_floatEPffii,"a",@progbits
	.sectionflags	@""
	.align	4
.nv.constant0._ZN2br4cuda11alibi_floatEPffii:
	.zero		916


//--------------------- .nv.constant0._ZN2br4cuda10mask_floatEPKiPffii --------------------------
	.section	.nv.constant0._ZN2br4cuda10mask_floatEPKiPffii,"a",@progbits
	.sectionflags	@""
	.align	4
.nv.constant0._ZN2br4cuda10mask_floatEPKiPffii:
	.zero		924


//--------------------- SYMBOLS --------------------------

	.type		.nv.reservedSmem.offset0,@object
	.size		.nv.reservedSmem.offset0,0x4
